//
// Generated by NVIDIA NVVM Compiler
//
// Compiler Build ID: CL-36424714
// Cuda compilation tools, release 13.0, V13.0.88
// Based on NVVM 20.0.0
//

.version 9.0
.target sm_100
.address_size 64

	// .globl	_Z22computeIntensiveKernelPfS_i
.global .align 4 .b8 __cudart_i2opi_f[24] = {65, 144, 67, 60, 153, 149, 98, 219, 192, 221, 52, 245, 209, 87, 39, 252, 41, 21, 68, 78, 110, 131, 249, 162};

.visible .entry _Z22computeIntensiveKernelPfS_i(
	.param .u64 .ptr .align 1 _Z22computeIntensiveKernelPfS_i_param_0,
	.param .u64 .ptr .align 1 _Z22computeIntensiveKernelPfS_i_param_1,
	.param .u32 _Z22computeIntensiveKernelPfS_i_param_2
)
{
	.local .align 4 .b8 	__local_depot0[28];
	.reg .b64 	%SP;
	.reg .b64 	%SPL;
	.reg .pred 	%p<34>;
	.reg .b32 	%r<105>;
	.reg .b32 	%f<169>;
	.reg .b64 	%rd<46>;
	.reg .b64 	%fd<5>;

	mov.u64 	%SPL, __local_depot0;
	ld.param.u64 	%rd13, [_Z22computeIntensiveKernelPfS_i_param_0];
	ld.param.u64 	%rd14, [_Z22computeIntensiveKernelPfS_i_param_1];
	ld.param.u32 	%r31, [_Z22computeIntensiveKernelPfS_i_param_2];
	add.u64 	%rd1, %SPL, 0;
	add.u64 	%rd2, %SPL, 0;
	mov.u32 	%r32, %ctaid.x;
	mov.u32 	%r33, %ntid.x;
	mov.u32 	%r34, %tid.x;
	mad.lo.s32 	%r1, %r32, %r33, %r34;
	setp.ge.s32 	%p1, %r1, %r31;
	@%p1 bra 	$L__BB0_27;
	cvta.to.global.u64 	%rd17, %rd13;
	mul.wide.s32 	%rd18, %r1, 4;
	add.s64 	%rd19, %rd17, %rd18;
	ld.global.f32 	%f165, [%rd19];
	mov.b32 	%r96, 0;
	mov.u64 	%rd30, __cudart_i2opi_f;
$L__BB0_2:
	mul.f32 	%f19, %f165, 0f3F22F983;
	cvt.rni.s32.f32 	%r104, %f19;
	cvt.rn.f32.s32 	%f20, %r104;
	fma.rn.f32 	%f21, %f20, 0fBFC90FDA, %f165;
	fma.rn.f32 	%f22, %f20, 0fB3A22168, %f21;
	fma.rn.f32 	%f167, %f20, 0fA7C234C5, %f22;
	abs.f32 	%f4, %f165;
	setp.ltu.f32 	%p2, %f4, 0f47CE4780;
	mov.u32 	%r100, %r104;
	mov.f32 	%f166, %f167;
	@%p2 bra 	$L__BB0_10;
	setp.neu.f32 	%p3, %f4, 0f7F800000;
	@%p3 bra 	$L__BB0_5;
	mov.f32 	%f25, 0f00000000;
	mul.rn.f32 	%f166, %f165, %f25;
	mov.b32 	%r100, 0;
	bra.uni 	$L__BB0_10;
$L__BB0_5:
	mov.b32 	%r4, %f165;
	shl.b32 	%r37, %r4, 8;
	or.b32  	%r5, %r37, -2147483648;
	mov.b64 	%rd44, 0;
	mov.b32 	%r97, 0;
	mov.u64 	%rd42, %rd30;
	mov.u64 	%rd43, %rd2;
$L__BB0_6:
	.pragma "nounroll";
	ld.global.nc.u32 	%r38, [%rd42];
	mad.wide.u32 	%rd22, %r38, %r5, %rd44;
	shr.u64 	%rd44, %rd22, 32;
	st.local.u32 	[%rd43], %rd22;
	add.s32 	%r97, %r97, 1;
	add.s64 	%rd43, %rd43, 4;
	add.s64 	%rd42, %rd42, 4;
	setp.ne.s32 	%p4, %r97, 6;
	@%p4 bra 	$L__BB0_6;
	shr.u32 	%r39, %r4, 23;
	st.local.u32 	[%rd2+24], %rd44;
	and.b32  	%r8, %r39, 31;
	and.b32  	%r40, %r39, 224;
	add.s32 	%r41, %r40, -128;
	shr.u32 	%r42, %r41, 5;
	mul.wide.u32 	%rd23, %r42, 4;
	sub.s64 	%rd9, %rd2, %rd23;
	ld.local.u32 	%r98, [%rd9+24];
	ld.local.u32 	%r99, [%rd9+20];
	setp.eq.s32 	%p5, %r8, 0;
	@%p5 bra 	$L__BB0_9;
	shf.l.wrap.b32 	%r98, %r99, %r98, %r8;
	ld.local.u32 	%r43, [%rd9+16];
	shf.l.wrap.b32 	%r99, %r43, %r99, %r8;
$L__BB0_9:
	shr.u32 	%r44, %r98, 30;
	shf.l.wrap.b32 	%r45, %r99, %r98, 2;
	shl.b32 	%r46, %r99, 2;
	shr.u32 	%r47, %r45, 31;
	add.s32 	%r48, %r47, %r44;
	neg.s32 	%r49, %r48;
	setp.lt.s32 	%p6, %r4, 0;
	selp.b32 	%r100, %r49, %r48, %p6;
	xor.b32  	%r50, %r45, %r4;
	shr.s32 	%r51, %r45, 31;
	xor.b32  	%r52, %r51, %r45;
	xor.b32  	%r53, %r51, %r46;
	cvt.u64.u32 	%rd24, %r52;
	shl.b64 	%rd25, %rd24, 32;
	cvt.u64.u32 	%rd26, %r53;
	or.b64  	%rd27, %rd25, %rd26;
	cvt.rn.f64.s64 	%fd1, %rd27;
	mul.f64 	%fd2, %fd1, 0d3BF921FB54442D19;
	cvt.rn.f32.f64 	%f23, %fd2;
	neg.f32 	%f24, %f23;
	setp.lt.s32 	%p7, %r50, 0;
	selp.f32 	%f166, %f24, %f23, %p7;
$L__BB0_10:
	setp.ltu.f32 	%p8, %f4, 0f47CE4780;
	mul.rn.f32 	%f26, %f166, %f166;
	and.b32  	%r55, %r100, 1;
	setp.eq.b32 	%p9, %r55, 1;
	selp.f32 	%f27, 0f3F800000, %f166, %p9;
	fma.rn.f32 	%f28, %f26, %f27, 0f00000000;
	fma.rn.f32 	%f29, %f26, 0f37CBAC00, 0fBAB607ED;
	selp.f32 	%f30, %f29, 0fB94D4153, %p9;
	selp.f32 	%f31, 0f3D2AAABB, 0f3C0885E4, %p9;
	fma.rn.f32 	%f32, %f30, %f26, %f31;
	selp.f32 	%f33, 0fBEFFFFFF, 0fBE2AAAA8, %p9;
	fma.rn.f32 	%f34, %f32, %f26, %f33;
	fma.rn.f32 	%f35, %f34, %f28, %f27;
	and.b32  	%r56, %r100, 2;
	setp.eq.s32 	%p10, %r56, 0;
	mov.f32 	%f36, 0f00000000;
	sub.f32 	%f37, %f36, %f35;
	selp.f32 	%f8, %f35, %f37, %p10;
	@%p8 bra 	$L__BB0_18;
	setp.neu.f32 	%p11, %f4, 0f7F800000;
	@%p11 bra 	$L__BB0_13;
	mov.f32 	%f40, 0f00000000;
	mul.rn.f32 	%f167, %f165, %f40;
	mov.b32 	%r104, 0;
	bra.uni 	$L__BB0_18;
$L__BB0_13:
	mov.b32 	%r17, %f165;
	shl.b32 	%r58, %r17, 8;
	or.b32  	%r18, %r58, -2147483648;
	mov.b64 	%rd45, 0;
	mov.b32 	%r101, 0;
$L__BB0_14:
	.pragma "nounroll";
	mul.wide.u32 	%rd29, %r101, 4;
	add.s64 	%rd31, %rd30, %rd29;
	ld.global.nc.u32 	%r59, [%rd31];
	mad.wide.u32 	%rd32, %r59, %r18, %rd45;
	shr.u64 	%rd45, %rd32, 32;
	add.s64 	%rd33, %rd1, %rd29;
	st.local.u32 	[%rd33], %rd32;
	add.s32 	%r101, %r101, 1;
	setp.ne.s32 	%p12, %r101, 6;
	@%p12 bra 	$L__BB0_14;
	shr.u32 	%r60, %r17, 23;
	st.local.u32 	[%rd1+24], %rd45;
	and.b32  	%r21, %r60, 31;
	and.b32  	%r61, %r60, 224;
	add.s32 	%r62, %r61, -128;
	shr.u32 	%r63, %r62, 5;
	mul.wide.u32 	%rd34, %r63, 4;
	sub.s64 	%rd12, %rd1, %rd34;
	ld.local.u32 	%r102, [%rd12+24];
	ld.local.u32 	%r103, [%rd12+20];
	setp.eq.s32 	%p13, %r21, 0;
	@%p13 bra 	$L__BB0_17;
	shf.l.wrap.b32 	%r102, %r103, %r102, %r21;
	ld.local.u32 	%r64, [%rd12+16];
	shf.l.wrap.b32 	%r103, %r64, %r103, %r21;
$L__BB0_17:
	shr.u32 	%r65, %r102, 30;
	shf.l.wrap.b32 	%r66, %r103, %r102, 2;
	shl.b32 	%r67, %r103, 2;
	shr.u32 	%r68, %r66, 31;
	add.s32 	%r69, %r68, %r65;
	neg.s32 	%r70, %r69;
	setp.lt.s32 	%p14, %r17, 0;
	selp.b32 	%r104, %r70, %r69, %p14;
	xor.b32  	%r71, %r66, %r17;
	shr.s32 	%r72, %r66, 31;
	xor.b32  	%r73, %r72, %r66;
	xor.b32  	%r74, %r72, %r67;
	cvt.u64.u32 	%rd35, %r73;
	shl.b64 	%rd36, %rd35, 32;
	cvt.u64.u32 	%rd37, %r74;
	or.b64  	%rd38, %rd36, %rd37;
	cvt.rn.f64.s64 	%fd3, %rd38;
	mul.f64 	%fd4, %fd3, 0d3BF921FB54442D19;
	cvt.rn.f32.f64 	%f38, %fd4;
	neg.f32 	%f39, %f38;
	setp.lt.s32 	%p15, %r71, 0;
	selp.f32 	%f167, %f39, %f38, %p15;
$L__BB0_18:
	add.s32 	%r76, %r104, 1;
	mul.rn.f32 	%f42, %f167, %f167;
	and.b32  	%r77, %r104, 1;
	setp.eq.b32 	%p16, %r77, 1;
	selp.f32 	%f43, %f167, 0f3F800000, %p16;
	fma.rn.f32 	%f44, %f42, %f43, 0f00000000;
	fma.rn.f32 	%f45, %f42, 0f37CBAC00, 0fBAB607ED;
	selp.f32 	%f46, 0fB94D4153, %f45, %p16;
	selp.f32 	%f47, 0f3C0885E4, 0f3D2AAABB, %p16;
	fma.rn.f32 	%f48, %f46, %f42, %f47;
	selp.f32 	%f49, 0fBE2AAAA8, 0fBEFFFFFF, %p16;
	fma.rn.f32 	%f50, %f48, %f42, %f49;
	fma.rn.f32 	%f51, %f50, %f44, %f43;
	and.b32  	%r78, %r76, 2;
	setp.eq.s32 	%p17, %r78, 0;
	mov.f32 	%f52, 0f00000000;
	sub.f32 	%f53, %f52, %f51;
	selp.f32 	%f54, %f51, %f53, %p17;
	sqrt.rn.f32 	%f55, %f4;
	fma.rn.f32 	%f12, %f8, %f54, %f55;
	abs.f32 	%f13, %f12;
	setp.eq.f32 	%p18, %f12, 0f3F800000;
	mov.f32 	%f168, 0f3F800000;
	@%p18 bra 	$L__BB0_25;
	setp.num.f32 	%p19, %f13, %f13;
	@%p19 bra 	$L__BB0_21;
	mov.f32 	%f112, 0f3F666666;
	add.rn.f32 	%f168, %f12, %f112;
	bra.uni 	$L__BB0_25;
$L__BB0_21:
	setp.neu.f32 	%p20, %f12, 0f00000000;
	setp.neu.f32 	%p21, %f13, 0f7F800000;
	and.pred  	%p22, %p20, %p21;
	@%p22 bra 	$L__BB0_23;
	add.f32 	%f111, %f12, %f12;
	mov.b32 	%r88, %f111;
	and.b32  	%r89, %r88, 2147483647;
	mov.b32 	%f168, %r89;
	bra.uni 	$L__BB0_25;
$L__BB0_23:
	setp.lt.f32 	%p23, %f13, 0f00800000;
	mul.f32 	%f56, %f13, 0f4B800000;
	selp.f32 	%f57, %f56, %f13, %p23;
	mov.b32 	%r79, %f57;
	add.s32 	%r80, %r79, -1060439283;
	and.b32  	%r81, %r80, -8388608;
	sub.s32 	%r82, %r79, %r81;
	mov.b32 	%f58, %r82;
	cvt.rn.f32.s32 	%f59, %r81;
	selp.f32 	%f60, 0fC1C00000, 0f00000000, %p23;
	fma.rn.f32 	%f61, %f59, 0f34000000, %f60;
	add.f32 	%f62, %f58, 0fBF800000;
	add.f32 	%f63, %f58, 0f3F800000;
	rcp.approx.ftz.f32 	%f64, %f63;
	add.f32 	%f65, %f62, %f62;
	mul.f32 	%f66, %f65, %f64;
	mul.f32 	%f67, %f66, %f66;
	neg.f32 	%f68, %f66;
	sub.f32 	%f69, %f62, %f66;
	add.f32 	%f70, %f69, %f69;
	fma.rn.f32 	%f71, %f68, %f62, %f70;
	mul.rn.f32 	%f72, %f64, %f71;
	fma.rn.f32 	%f73, %f67, 0f3A2C32E4, 0f3B52E7DB;
	fma.rn.f32 	%f74, %f73, %f67, 0f3C93BB73;
	fma.rn.f32 	%f75, %f74, %f67, 0f3DF6384F;
	mul.rn.f32 	%f76, %f75, %f67;
	fma.rn.f32 	%f77, %f66, 0f3FB8AA3B, %f61;
	mul.f32 	%f78, %f76, 0f40400000;
	sub.f32 	%f79, %f61, %f77;
	fma.rn.f32 	%f80, %f66, 0f3FB8AA3B, %f79;
	fma.rn.f32 	%f81, %f72, 0f3FB8AA3B, %f80;
	fma.rn.f32 	%f82, %f66, 0f32A55E34, %f81;
	fma.rn.f32 	%f83, %f78, %f72, %f82;
	fma.rn.f32 	%f84, %f76, %f66, %f83;
	add.rn.f32 	%f85, %f77, %f84;
	mov.f32 	%f86, 0f3F666666;
	mul.rn.f32 	%f87, %f85, %f86;
	cvt.rni.f32.f32 	%f88, %f87;
	sub.f32 	%f89, %f87, %f88;
	neg.f32 	%f90, %f87;
	fma.rn.f32 	%f91, %f85, 0f3F666666, %f90;
	neg.f32 	%f92, %f77;
	add.rn.f32 	%f93, %f85, %f92;
	neg.f32 	%f94, %f93;
	add.rn.f32 	%f95, %f84, %f94;
	fma.rn.f32 	%f96, %f95, 0f3F666666, %f91;
	add.f32 	%f97, %f89, %f96;
	setp.gt.f32 	%p24, %f88, 0f00000000;
	selp.b32 	%r83, 0, -2097152000, %p24;
	setp.geu.f32 	%p25, %f12, 0f00000000;
	setp.lt.f32 	%p26, %f87, 0f00000000;
	selp.f32 	%f98, 0f00000000, 0f7F800000, %p26;
	abs.f32 	%f99, %f87;
	setp.gt.f32 	%p27, %f99, 0f43180000;
	cvt.rzi.s32.f32 	%r84, %f88;
	shl.b32 	%r85, %r84, 23;
	sub.s32 	%r86, %r85, %r83;
	mov.b32 	%f100, %r86;
	add.s32 	%r87, %r83, 2130706432;
	mov.b32 	%f101, %r87;
	fma.rn.f32 	%f102, %f97, 0f391FCB8E, 0f3AAF85ED;
	fma.rn.f32 	%f103, %f102, %f97, 0f3C1D9856;
	fma.rn.f32 	%f104, %f103, %f97, 0f3D6357BB;
	fma.rn.f32 	%f105, %f104, %f97, 0f3E75FDEC;
	fma.rn.f32 	%f106, %f105, %f97, 0f3F317218;
	fma.rn.f32 	%f107, %f106, %f97, 0f3F800000;
	mul.f32 	%f108, %f107, %f101;
	mul.f32 	%f109, %f108, %f100;
	selp.f32 	%f168, %f98, %f109, %p27;
	@%p25 bra 	$L__BB0_25;
	mov.f32 	%f168, 0f7FFFFFFF;
$L__BB0_25:
	add.f32 	%f113, %f13, 0f3F800000;
	setp.lt.f32 	%p28, %f113, 0f00800000;
	mul.f32 	%f114, %f113, 0f4B000000;
	selp.f32 	%f115, %f114, %f113, %p28;
	selp.f32 	%f116, 0fC1B80000, 0f00000000, %p28;
	mov.b32 	%r90, %f115;
	add.s32 	%r91, %r90, -1059760811;
	and.b32  	%r92, %r91, -8388608;
	sub.s32 	%r93, %r90, %r92;
	mov.b32 	%f117, %r93;
	cvt.rn.f32.s32 	%f118, %r92;
	fma.rn.f32 	%f119, %f118, 0f34000000, %f116;
	add.f32 	%f120, %f117, 0fBF800000;
	fma.rn.f32 	%f121, %f120, 0fBE055027, 0f3E1039F6;
	fma.rn.f32 	%f122, %f121, %f120, 0fBDF8CDCC;
	fma.rn.f32 	%f123, %f122, %f120, 0f3E0F2955;
	fma.rn.f32 	%f124, %f123, %f120, 0fBE2AD8B9;
	fma.rn.f32 	%f125, %f124, %f120, 0f3E4CED0B;
	fma.rn.f32 	%f126, %f125, %f120, 0fBE7FFF22;
	fma.rn.f32 	%f127, %f126, %f120, 0f3EAAAA78;
	fma.rn.f32 	%f128, %f127, %f120, 0fBF000000;
	mul.f32 	%f129, %f120, %f128;
	fma.rn.f32 	%f130, %f129, %f120, %f120;
	fma.rn.f32 	%f131, %f119, 0f3F317218, %f130;
	setp.gt.u32 	%p29, %r90, 2139095039;
	fma.rn.f32 	%f132, %f115, 0f7F800000, 0f7F800000;
	selp.f32 	%f133, %f132, %f131, %p29;
	setp.eq.f32 	%p30, %f115, 0f00000000;
	selp.f32 	%f134, 0fFF800000, %f133, %p30;
	add.f32 	%f135, %f134, %f168;
	mul.f32 	%f136, %f135, 0f3A83126F;
	fma.rn.f32 	%f137, %f136, 0f3BBB989D, 0f3F000000;
	cvt.sat.f32.f32 	%f138, %f137;
	mov.f32 	%f139, 0f4B400001;
	mov.f32 	%f140, 0f437C0000;
	fma.rm.f32 	%f141, %f138, %f140, %f139;
	add.f32 	%f142, %f141, 0fCB40007F;
	neg.f32 	%f143, %f142;
	fma.rn.f32 	%f144, %f136, 0f3FB8AA3B, %f143;
	fma.rn.f32 	%f145, %f136, 0f32A57060, %f144;
	mov.b32 	%r94, %f141;
	shl.b32 	%r95, %r94, 23;
	mov.b32 	%f146, %r95;
	ex2.approx.ftz.f32 	%f147, %f145;
	mul.f32 	%f148, %f147, %f146;
	mul.f32 	%f149, %f135, 0f3C23D70A;
	abs.f32 	%f150, %f149;
	mul.f32 	%f151, %f150, 0f4038AA3B;
	ex2.approx.ftz.f32 	%f152, %f151;
	add.f32 	%f153, %f152, 0f3F800000;
	rcp.approx.ftz.f32 	%f154, %f153;
	fma.rn.f32 	%f155, %f154, 0fC0000000, 0f3F800000;
	setp.ge.f32 	%p31, %f150, 0f41102CB4;
	selp.f32 	%f156, 0f3F800000, %f155, %p31;
	copysign.f32 	%f157, %f149, %f156;
	mul.f32 	%f158, %f149, %f149;
	fma.rn.f32 	%f159, %f158, 0f3C80F082, 0fBD563CAE;
	fma.rn.f32 	%f160, %f159, %f158, 0f3E085941;
	fma.rn.f32 	%f161, %f160, %f158, 0fBEAAA9ED;
	fma.rn.f32 	%f162, %f161, %f158, 0f00000000;
	fma.rn.f32 	%f163, %f162, %f149, %f149;
	setp.ge.f32 	%p32, %f150, 0f3F19999A;
	selp.f32 	%f164, %f157, %f163, %p32;
	sub.f32 	%f165, %f148, %f164;
	add.s32 	%r96, %r96, 1;
	setp.ne.s32 	%p33, %r96, 1000;
	@%p33 bra 	$L__BB0_2;
	cvta.to.global.u64 	%rd39, %rd14;
	add.s64 	%rd41, %rd39, %rd18;
	st.global.f32 	[%rd41], %f165;
$L__BB0_27:
	ret;

}
	// .globl	_Z20warpDivergenceKernelPfS_i
.visible .entry _Z20warpDivergenceKernelPfS_i(
	.param .u64 .ptr .align 1 _Z20warpDivergenceKernelPfS_i_param_0,
	.param .u64 .ptr .align 1 _Z20warpDivergenceKernelPfS_i_param_1,
	.param .u32 _Z20warpDivergenceKernelPfS_i_param_2
)
{
	.local .align 4 .b8 	__local_depot1[28];
	.reg .b64 	%SP;
	.reg .b64 	%SPL;
	.reg .pred 	%p<68>;
	.reg .b32 	%r<205>;
	.reg .b32 	%f<338>;
	.reg .b64 	%rd<76>;
	.reg .b64 	%fd<9>;

	mov.u64 	%SPL, __local_depot1;
	ld.param.u64 	%rd19, [_Z20warpDivergenceKernelPfS_i_param_0];
	ld.param.u64 	%rd20, [_Z20warpDivergenceKernelPfS_i_param_1];
	ld.param.u32 	%r61, [_Z20warpDivergenceKernelPfS_i_param_2];
	add.u64 	%rd1, %SPL, 0;
	add.u64 	%rd2, %SPL, 0;
	mov.u32 	%r62, %ctaid.x;
	mov.u32 	%r63, %ntid.x;
	mov.u32 	%r1, %tid.x;
	mad.lo.s32 	%r2, %r62, %r63, %r1;
	setp.ge.s32 	%p1, %r2, %r61;
	@%p1 bra 	$L__BB1_53;
	cvta.to.global.u64 	%rd23, %rd19;
	mul.wide.s32 	%rd24, %r2, 4;
	add.s64 	%rd25, %rd23, %rd24;
	ld.global.f32 	%f337, [%rd25];
	and.b32  	%r64, %r1, 1;
	setp.eq.b32 	%p2, %r64, 1;
	not.pred 	%p3, %p2;
	@%p3 bra 	$L__BB1_6;
	mov.b32 	%r196, 0;
	mov.u64 	%rd39, __cudart_i2opi_f;
$L__BB1_3:
	mul.f32 	%f37, %f337, 0f3F22F983;
	cvt.rni.s32.f32 	%r204, %f37;
	cvt.rn.f32.s32 	%f38, %r204;
	fma.rn.f32 	%f39, %f38, 0fBFC90FDA, %f337;
	fma.rn.f32 	%f40, %f38, 0fB3A22168, %f39;
	fma.rn.f32 	%f335, %f38, 0fA7C234C5, %f40;
	abs.f32 	%f21, %f337;
	setp.ltu.f32 	%p4, %f21, 0f47CE4780;
	mov.u32 	%r200, %r204;
	mov.f32 	%f334, %f335;
	@%p4 bra 	$L__BB1_36;
	setp.neu.f32 	%p5, %f21, 0f7F800000;
	@%p5 bra 	$L__BB1_31;
	mov.f32 	%f43, 0f00000000;
	mul.rn.f32 	%f334, %f337, %f43;
	mov.b32 	%r200, 0;
	bra.uni 	$L__BB1_36;
$L__BB1_6:
	mov.b32 	%r187, 0;
	mov.u64 	%rd58, __cudart_i2opi_f;
$L__BB1_7:
	mul.f32 	%f183, %f337, 0f3F22F983;
	cvt.rni.s32.f32 	%r195, %f183;
	cvt.rn.f32.s32 	%f184, %r195;
	fma.rn.f32 	%f185, %f184, 0fBFC90FDA, %f337;
	fma.rn.f32 	%f186, %f184, 0fB3A22168, %f185;
	fma.rn.f32 	%f331, %f184, 0fA7C234C5, %f186;
	abs.f32 	%f4, %f337;
	setp.ltu.f32 	%p36, %f4, 0f47CE4780;
	mov.u32 	%r191, %r195;
	mov.f32 	%f330, %f331;
	@%p36 bra 	$L__BB1_15;
	setp.neu.f32 	%p37, %f4, 0f7F800000;
	@%p37 bra 	$L__BB1_10;
	mov.f32 	%f189, 0f00000000;
	mul.rn.f32 	%f330, %f337, %f189;
	mov.b32 	%r191, 0;
	bra.uni 	$L__BB1_15;
$L__BB1_10:
	mov.b32 	%r5, %f337;
	shl.b32 	%r128, %r5, 8;
	or.b32  	%r6, %r128, -2147483648;
	mov.b64 	%rd72, 0;
	mov.b32 	%r188, 0;
	mov.u64 	%rd70, %rd58;
	mov.u64 	%rd71, %rd2;
$L__BB1_11:
	.pragma "nounroll";
	ld.global.nc.u32 	%r129, [%rd70];
	mad.wide.u32 	%rd50, %r129, %r6, %rd72;
	shr.u64 	%rd72, %rd50, 32;
	st.local.u32 	[%rd71], %rd50;
	add.s32 	%r188, %r188, 1;
	add.s64 	%rd71, %rd71, 4;
	add.s64 	%rd70, %rd70, 4;
	setp.ne.s32 	%p38, %r188, 6;
	@%p38 bra 	$L__BB1_11;
	shr.u32 	%r130, %r5, 23;
	st.local.u32 	[%rd2+24], %rd72;
	and.b32  	%r9, %r130, 31;
	and.b32  	%r131, %r130, 224;
	add.s32 	%r132, %r131, -128;
	shr.u32 	%r133, %r132, 5;
	mul.wide.u32 	%rd51, %r133, 4;
	sub.s64 	%rd9, %rd2, %rd51;
	ld.local.u32 	%r189, [%rd9+24];
	ld.local.u32 	%r190, [%rd9+20];
	setp.eq.s32 	%p39, %r9, 0;
	@%p39 bra 	$L__BB1_14;
	shf.l.wrap.b32 	%r189, %r190, %r189, %r9;
	ld.local.u32 	%r134, [%rd9+16];
	shf.l.wrap.b32 	%r190, %r134, %r190, %r9;
$L__BB1_14:
	shr.u32 	%r135, %r189, 30;
	shf.l.wrap.b32 	%r136, %r190, %r189, 2;
	shl.b32 	%r137, %r190, 2;
	shr.u32 	%r138, %r136, 31;
	add.s32 	%r139, %r138, %r135;
	neg.s32 	%r140, %r139;
	setp.lt.s32 	%p40, %r5, 0;
	selp.b32 	%r191, %r140, %r139, %p40;
	xor.b32  	%r141, %r136, %r5;
	shr.s32 	%r142, %r136, 31;
	xor.b32  	%r143, %r142, %r136;
	xor.b32  	%r144, %r142, %r137;
	cvt.u64.u32 	%rd52, %r143;
	shl.b64 	%rd53, %rd52, 32;
	cvt.u64.u32 	%rd54, %r144;
	or.b64  	%rd55, %rd53, %rd54;
	cvt.rn.f64.s64 	%fd5, %rd55;
	mul.f64 	%fd6, %fd5, 0d3BF921FB54442D19;
	cvt.rn.f32.f64 	%f187, %fd6;
	neg.f32 	%f188, %f187;
	setp.lt.s32 	%p41, %r141, 0;
	selp.f32 	%f330, %f188, %f187, %p41;
$L__BB1_15:
	setp.ltu.f32 	%p42, %f4, 0f47CE4780;
	mul.rn.f32 	%f190, %f330, %f330;
	and.b32  	%r146, %r191, 1;
	setp.eq.b32 	%p43, %r146, 1;
	selp.f32 	%f191, 0f3F800000, %f330, %p43;
	fma.rn.f32 	%f192, %f190, %f191, 0f00000000;
	fma.rn.f32 	%f193, %f190, 0f37CBAC00, 0fBAB607ED;
	selp.f32 	%f194, %f193, 0fB94D4153, %p43;
	selp.f32 	%f195, 0f3D2AAABB, 0f3C0885E4, %p43;
	fma.rn.f32 	%f196, %f194, %f190, %f195;
	selp.f32 	%f197, 0fBEFFFFFF, 0fBE2AAAA8, %p43;
	fma.rn.f32 	%f198, %f196, %f190, %f197;
	fma.rn.f32 	%f199, %f198, %f192, %f191;
	and.b32  	%r147, %r191, 2;
	setp.eq.s32 	%p44, %r147, 0;
	mov.f32 	%f200, 0f00000000;
	sub.f32 	%f201, %f200, %f199;
	selp.f32 	%f8, %f199, %f201, %p44;
	@%p42 bra 	$L__BB1_23;
	setp.neu.f32 	%p45, %f4, 0f7F800000;
	@%p45 bra 	$L__BB1_18;
	mov.f32 	%f204, 0f00000000;
	mul.rn.f32 	%f331, %f337, %f204;
	mov.b32 	%r195, 0;
	bra.uni 	$L__BB1_23;
$L__BB1_18:
	mov.b32 	%r18, %f337;
	shl.b32 	%r149, %r18, 8;
	or.b32  	%r19, %r149, -2147483648;
	mov.b64 	%rd73, 0;
	mov.b32 	%r192, 0;
$L__BB1_19:
	.pragma "nounroll";
	mul.wide.u32 	%rd57, %r192, 4;
	add.s64 	%rd59, %rd58, %rd57;
	ld.global.nc.u32 	%r150, [%rd59];
	mad.wide.u32 	%rd60, %r150, %r19, %rd73;
	shr.u64 	%rd73, %rd60, 32;
	add.s64 	%rd61, %rd1, %rd57;
	st.local.u32 	[%rd61], %rd60;
	add.s32 	%r192, %r192, 1;
	setp.ne.s32 	%p46, %r192, 6;
	@%p46 bra 	$L__BB1_19;
	shr.u32 	%r151, %r18, 23;
	st.local.u32 	[%rd1+24], %rd73;
	and.b32  	%r22, %r151, 31;
	and.b32  	%r152, %r151, 224;
	add.s32 	%r153, %r152, -128;
	shr.u32 	%r154, %r153, 5;
	mul.wide.u32 	%rd62, %r154, 4;
	sub.s64 	%rd12, %rd1, %rd62;
	ld.local.u32 	%r193, [%rd12+24];
	ld.local.u32 	%r194, [%rd12+20];
	setp.eq.s32 	%p47, %r22, 0;
	@%p47 bra 	$L__BB1_22;
	shf.l.wrap.b32 	%r193, %r194, %r193, %r22;
	ld.local.u32 	%r155, [%rd12+16];
	shf.l.wrap.b32 	%r194, %r155, %r194, %r22;
$L__BB1_22:
	shr.u32 	%r156, %r193, 30;
	shf.l.wrap.b32 	%r157, %r194, %r193, 2;
	shl.b32 	%r158, %r194, 2;
	shr.u32 	%r159, %r157, 31;
	add.s32 	%r160, %r159, %r156;
	neg.s32 	%r161, %r160;
	setp.lt.s32 	%p48, %r18, 0;
	selp.b32 	%r195, %r161, %r160, %p48;
	xor.b32  	%r162, %r157, %r18;
	shr.s32 	%r163, %r157, 31;
	xor.b32  	%r164, %r163, %r157;
	xor.b32  	%r165, %r163, %r158;
	cvt.u64.u32 	%rd63, %r164;
	shl.b64 	%rd64, %rd63, 32;
	cvt.u64.u32 	%rd65, %r165;
	or.b64  	%rd66, %rd64, %rd65;
	cvt.rn.f64.s64 	%fd7, %rd66;
	mul.f64 	%fd8, %fd7, 0d3BF921FB54442D19;
	cvt.rn.f32.f64 	%f202, %fd8;
	neg.f32 	%f203, %f202;
	setp.lt.s32 	%p49, %r162, 0;
	selp.f32 	%f331, %f203, %f202, %p49;
$L__BB1_23:
	add.s32 	%r167, %r195, 1;
	mul.rn.f32 	%f206, %f331, %f331;
	and.b32  	%r168, %r195, 1;
	setp.eq.b32 	%p50, %r168, 1;
	selp.f32 	%f207, %f331, 0f3F800000, %p50;
	fma.rn.f32 	%f208, %f206, %f207, 0f00000000;
	fma.rn.f32 	%f209, %f206, 0f37CBAC00, 0fBAB607ED;
	selp.f32 	%f210, 0fB94D4153, %f209, %p50;
	selp.f32 	%f211, 0f3C0885E4, 0f3D2AAABB, %p50;
	fma.rn.f32 	%f212, %f210, %f206, %f211;
	selp.f32 	%f213, 0fBE2AAAA8, 0fBEFFFFFF, %p50;
	fma.rn.f32 	%f214, %f212, %f206, %f213;
	fma.rn.f32 	%f215, %f214, %f208, %f207;
	and.b32  	%r169, %r167, 2;
	setp.eq.s32 	%p51, %r169, 0;
	mov.f32 	%f216, 0f00000000;
	sub.f32 	%f217, %f216, %f215;
	selp.f32 	%f218, %f215, %f217, %p51;
	sqrt.rn.f32 	%f219, %f4;
	fma.rn.f32 	%f12, %f8, %f218, %f219;
	abs.f32 	%f13, %f12;
	setp.eq.f32 	%p52, %f12, 0f3F800000;
	mov.f32 	%f332, 0f3F800000;
	@%p52 bra 	$L__BB1_30;
	setp.num.f32 	%p53, %f13, %f13;
	@%p53 bra 	$L__BB1_26;
	mov.f32 	%f276, 0f3F666666;
	add.rn.f32 	%f332, %f12, %f276;
	bra.uni 	$L__BB1_30;
$L__BB1_26:
	setp.neu.f32 	%p54, %f12, 0f00000000;
	setp.neu.f32 	%p55, %f13, 0f7F800000;
	and.pred  	%p56, %p54, %p55;
	@%p56 bra 	$L__BB1_28;
	add.f32 	%f275, %f12, %f12;
	mov.b32 	%r179, %f275;
	and.b32  	%r180, %r179, 2147483647;
	mov.b32 	%f332, %r180;
	bra.uni 	$L__BB1_30;
$L__BB1_28:
	setp.lt.f32 	%p57, %f13, 0f00800000;
	mul.f32 	%f220, %f13, 0f4B800000;
	selp.f32 	%f221, %f220, %f13, %p57;
	mov.b32 	%r170, %f221;
	add.s32 	%r171, %r170, -1060439283;
	and.b32  	%r172, %r171, -8388608;
	sub.s32 	%r173, %r170, %r172;
	mov.b32 	%f222, %r173;
	cvt.rn.f32.s32 	%f223, %r172;
	selp.f32 	%f224, 0fC1C00000, 0f00000000, %p57;
	fma.rn.f32 	%f225, %f223, 0f34000000, %f224;
	add.f32 	%f226, %f222, 0fBF800000;
	add.f32 	%f227, %f222, 0f3F800000;
	rcp.approx.ftz.f32 	%f228, %f227;
	add.f32 	%f229, %f226, %f226;
	mul.f32 	%f230, %f229, %f228;
	mul.f32 	%f231, %f230, %f230;
	neg.f32 	%f232, %f230;
	sub.f32 	%f233, %f226, %f230;
	add.f32 	%f234, %f233, %f233;
	fma.rn.f32 	%f235, %f232, %f226, %f234;
	mul.rn.f32 	%f236, %f228, %f235;
	fma.rn.f32 	%f237, %f231, 0f3A2C32E4, 0f3B52E7DB;
	fma.rn.f32 	%f238, %f237, %f231, 0f3C93BB73;
	fma.rn.f32 	%f239, %f238, %f231, 0f3DF6384F;
	mul.rn.f32 	%f240, %f239, %f231;
	fma.rn.f32 	%f241, %f230, 0f3FB8AA3B, %f225;
	mul.f32 	%f242, %f240, 0f40400000;
	sub.f32 	%f243, %f225, %f241;
	fma.rn.f32 	%f244, %f230, 0f3FB8AA3B, %f243;
	fma.rn.f32 	%f245, %f236, 0f3FB8AA3B, %f244;
	fma.rn.f32 	%f246, %f230, 0f32A55E34, %f245;
	fma.rn.f32 	%f247, %f242, %f236, %f246;
	fma.rn.f32 	%f248, %f240, %f230, %f247;
	add.rn.f32 	%f249, %f241, %f248;
	mov.f32 	%f250, 0f3F666666;
	mul.rn.f32 	%f251, %f249, %f250;
	cvt.rni.f32.f32 	%f252, %f251;
	sub.f32 	%f253, %f251, %f252;
	neg.f32 	%f254, %f251;
	fma.rn.f32 	%f255, %f249, 0f3F666666, %f254;
	neg.f32 	%f256, %f241;
	add.rn.f32 	%f257, %f249, %f256;
	neg.f32 	%f258, %f257;
	add.rn.f32 	%f259, %f248, %f258;
	fma.rn.f32 	%f260, %f259, 0f3F666666, %f255;
	add.f32 	%f261, %f253, %f260;
	setp.gt.f32 	%p58, %f252, 0f00000000;
	selp.b32 	%r174, 0, -2097152000, %p58;
	setp.geu.f32 	%p59, %f12, 0f00000000;
	setp.lt.f32 	%p60, %f251, 0f00000000;
	selp.f32 	%f262, 0f00000000, 0f7F800000, %p60;
	abs.f32 	%f263, %f251;
	setp.gt.f32 	%p61, %f263, 0f43180000;
	cvt.rzi.s32.f32 	%r175, %f252;
	shl.b32 	%r176, %r175, 23;
	sub.s32 	%r177, %r176, %r174;
	mov.b32 	%f264, %r177;
	add.s32 	%r178, %r174, 2130706432;
	mov.b32 	%f265, %r178;
	fma.rn.f32 	%f266, %f261, 0f391FCB8E, 0f3AAF85ED;
	fma.rn.f32 	%f267, %f266, %f261, 0f3C1D9856;
	fma.rn.f32 	%f268, %f267, %f261, 0f3D6357BB;
	fma.rn.f32 	%f269, %f268, %f261, 0f3E75FDEC;
	fma.rn.f32 	%f270, %f269, %f261, 0f3F317218;
	fma.rn.f32 	%f271, %f270, %f261, 0f3F800000;
	mul.f32 	%f272, %f271, %f265;
	mul.f32 	%f273, %f272, %f264;
	selp.f32 	%f332, %f262, %f273, %p61;
	@%p59 bra 	$L__BB1_30;
	mov.f32 	%f332, 0f7FFFFFFF;
$L__BB1_30:
	add.f32 	%f277, %f13, 0f3F800000;
	setp.lt.f32 	%p62, %f277, 0f00800000;
	mul.f32 	%f278, %f277, 0f4B000000;
	selp.f32 	%f279, %f278, %f277, %p62;
	selp.f32 	%f280, 0fC1B80000, 0f00000000, %p62;
	mov.b32 	%r181, %f279;
	add.s32 	%r182, %r181, -1059760811;
	and.b32  	%r183, %r182, -8388608;
	sub.s32 	%r184, %r181, %r183;
	mov.b32 	%f281, %r184;
	cvt.rn.f32.s32 	%f282, %r183;
	fma.rn.f32 	%f283, %f282, 0f34000000, %f280;
	add.f32 	%f284, %f281, 0fBF800000;
	fma.rn.f32 	%f285, %f284, 0fBE055027, 0f3E1039F6;
	fma.rn.f32 	%f286, %f285, %f284, 0fBDF8CDCC;
	fma.rn.f32 	%f287, %f286, %f284, 0f3E0F2955;
	fma.rn.f32 	%f288, %f287, %f284, 0fBE2AD8B9;
	fma.rn.f32 	%f289, %f288, %f284, 0f3E4CED0B;
	fma.rn.f32 	%f290, %f289, %f284, 0fBE7FFF22;
	fma.rn.f32 	%f291, %f290, %f284, 0f3EAAAA78;
	fma.rn.f32 	%f292, %f291, %f284, 0fBF000000;
	mul.f32 	%f293, %f284, %f292;
	fma.rn.f32 	%f294, %f293, %f284, %f284;
	fma.rn.f32 	%f295, %f283, 0f3F317218, %f294;
	setp.gt.u32 	%p63, %r181, 2139095039;
	fma.rn.f32 	%f296, %f279, 0f7F800000, 0f7F800000;
	selp.f32 	%f297, %f296, %f295, %p63;
	setp.eq.f32 	%p64, %f279, 0f00000000;
	selp.f32 	%f298, 0fFF800000, %f297, %p64;
	add.f32 	%f299, %f298, %f332;
	mul.f32 	%f300, %f299, 0f3A83126F;
	fma.rn.f32 	%f301, %f300, 0f3BBB989D, 0f3F000000;
	cvt.sat.f32.f32 	%f302, %f301;
	mov.f32 	%f303, 0f4B400001;
	mov.f32 	%f304, 0f437C0000;
	fma.rm.f32 	%f305, %f302, %f304, %f303;
	add.f32 	%f306, %f305, 0fCB40007F;
	neg.f32 	%f307, %f306;
	fma.rn.f32 	%f308, %f300, 0f3FB8AA3B, %f307;
	fma.rn.f32 	%f309, %f300, 0f32A57060, %f308;
	mov.b32 	%r185, %f305;
	shl.b32 	%r186, %r185, 23;
	mov.b32 	%f310, %r186;
	ex2.approx.ftz.f32 	%f311, %f309;
	mul.f32 	%f312, %f311, %f310;
	mul.f32 	%f313, %f299, 0f3C23D70A;
	abs.f32 	%f314, %f313;
	mul.f32 	%f315, %f314, 0f4038AA3B;
	ex2.approx.ftz.f32 	%f316, %f315;
	add.f32 	%f317, %f316, 0f3F800000;
	rcp.approx.ftz.f32 	%f318, %f317;
	fma.rn.f32 	%f319, %f318, 0fC0000000, 0f3F800000;
	setp.ge.f32 	%p65, %f314, 0f41102CB4;
	selp.f32 	%f320, 0f3F800000, %f319, %p65;
	copysign.f32 	%f321, %f313, %f320;
	mul.f32 	%f322, %f313, %f313;
	fma.rn.f32 	%f323, %f322, 0f3C80F082, 0fBD563CAE;
	fma.rn.f32 	%f324, %f323, %f322, 0f3E085941;
	fma.rn.f32 	%f325, %f324, %f322, 0fBEAAA9ED;
	fma.rn.f32 	%f326, %f325, %f322, 0f00000000;
	fma.rn.f32 	%f327, %f326, %f313, %f313;
	setp.ge.f32 	%p66, %f314, 0f3F19999A;
	selp.f32 	%f328, %f321, %f327, %p66;
	sub.f32 	%f337, %f312, %f328;
	add.s32 	%r187, %r187, 1;
	setp.eq.s32 	%p67, %r187, 1000;
	@%p67 bra 	$L__BB1_52;
	bra.uni 	$L__BB1_7;
$L__BB1_31:
	mov.b32 	%r34, %f337;
	shl.b32 	%r67, %r34, 8;
	or.b32  	%r35, %r67, -2147483648;
	mov.b64 	%rd74, 0;
	mov.b32 	%r197, 0;
$L__BB1_32:
	.pragma "nounroll";
	mul.wide.u32 	%rd27, %r197, 4;
	add.s64 	%rd29, %rd39, %rd27;
	ld.global.nc.u32 	%r68, [%rd29];
	mad.wide.u32 	%rd30, %r68, %r35, %rd74;
	shr.u64 	%rd74, %rd30, 32;
	add.s64 	%rd31, %rd2, %rd27;
	st.local.u32 	[%rd31], %rd30;
	add.s32 	%r197, %r197, 1;
	setp.ne.s32 	%p6, %r197, 6;
	@%p6 bra 	$L__BB1_32;
	shr.u32 	%r69, %r34, 23;
	st.local.u32 	[%rd2+24], %rd74;
	and.b32  	%r38, %r69, 31;
	and.b32  	%r70, %r69, 224;
	add.s32 	%r71, %r70, -128;
	shr.u32 	%r72, %r71, 5;
	mul.wide.u32 	%rd32, %r72, 4;
	sub.s64 	%rd15, %rd2, %rd32;
	ld.local.u32 	%r198, [%rd15+24];
	ld.local.u32 	%r199, [%rd15+20];
	setp.eq.s32 	%p7, %r38, 0;
	@%p7 bra 	$L__BB1_35;
	shf.l.wrap.b32 	%r198, %r199, %r198, %r38;
	ld.local.u32 	%r73, [%rd15+16];
	shf.l.wrap.b32 	%r199, %r73, %r199, %r38;
$L__BB1_35:
	shr.u32 	%r74, %r198, 30;
	shf.l.wrap.b32 	%r75, %r199, %r198, 2;
	shl.b32 	%r76, %r199, 2;
	shr.u32 	%r77, %r75, 31;
	add.s32 	%r78, %r77, %r74;
	neg.s32 	%r79, %r78;
	setp.lt.s32 	%p8, %r34, 0;
	selp.b32 	%r200, %r79, %r78, %p8;
	xor.b32  	%r80, %r75, %r34;
	shr.s32 	%r81, %r75, 31;
	xor.b32  	%r82, %r81, %r75;
	xor.b32  	%r83, %r81, %r76;
	cvt.u64.u32 	%rd33, %r82;
	shl.b64 	%rd34, %rd33, 32;
	cvt.u64.u32 	%rd35, %r83;
	or.b64  	%rd36, %rd34, %rd35;
	cvt.rn.f64.s64 	%fd1, %rd36;
	mul.f64 	%fd2, %fd1, 0d3BF921FB54442D19;
	cvt.rn.f32.f64 	%f41, %fd2;
	neg.f32 	%f42, %f41;
	setp.lt.s32 	%p9, %r80, 0;
	selp.f32 	%f334, %f42, %f41, %p9;
$L__BB1_36:
	setp.ltu.f32 	%p10, %f21, 0f47CE4780;
	mul.rn.f32 	%f44, %f334, %f334;
	and.b32  	%r85, %r200, 1;
	setp.eq.b32 	%p11, %r85, 1;
	selp.f32 	%f45, 0f3F800000, %f334, %p11;
	fma.rn.f32 	%f46, %f44, %f45, 0f00000000;
	fma.rn.f32 	%f47, %f44, 0f37CBAC00, 0fBAB607ED;
	selp.f32 	%f48, %f47, 0fB94D4153, %p11;
	selp.f32 	%f49, 0f3D2AAABB, 0f3C0885E4, %p11;
	fma.rn.f32 	%f50, %f48, %f44, %f49;
	selp.f32 	%f51, 0fBEFFFFFF, 0fBE2AAAA8, %p11;
	fma.rn.f32 	%f52, %f50, %f44, %f51;
	fma.rn.f32 	%f53, %f52, %f46, %f45;
	and.b32  	%r86, %r200, 2;
	setp.eq.s32 	%p12, %r86, 0;
	mov.f32 	%f54, 0f00000000;
	sub.f32 	%f55, %f54, %f53;
	selp.f32 	%f25, %f53, %f55, %p12;
	@%p10 bra 	$L__BB1_44;
	setp.neu.f32 	%p13, %f21, 0f7F800000;
	@%p13 bra 	$L__BB1_39;
	mov.f32 	%f58, 0f00000000;
	mul.rn.f32 	%f335, %f337, %f58;
	mov.b32 	%r204, 0;
	bra.uni 	$L__BB1_44;
$L__BB1_39:
	mov.b32 	%r47, %f337;
	shl.b32 	%r88, %r47, 8;
	or.b32  	%r48, %r88, -2147483648;
	mov.b64 	%rd75, 0;
	mov.b32 	%r201, 0;
$L__BB1_40:
	.pragma "nounroll";
	mul.wide.u32 	%rd38, %r201, 4;
	add.s64 	%rd40, %rd39, %rd38;
	ld.global.nc.u32 	%r89, [%rd40];
	mad.wide.u32 	%rd41, %r89, %r48, %rd75;
	shr.u64 	%rd75, %rd41, 32;
	add.s64 	%rd42, %rd1, %rd38;
	st.local.u32 	[%rd42], %rd41;
	add.s32 	%r201, %r201, 1;
	setp.ne.s32 	%p14, %r201, 6;
	@%p14 bra 	$L__BB1_40;
	shr.u32 	%r90, %r47, 23;
	st.local.u32 	[%rd1+24], %rd75;
	and.b32  	%r51, %r90, 31;
	and.b32  	%r91, %r90, 224;
	add.s32 	%r92, %r91, -128;
	shr.u32 	%r93, %r92, 5;
	mul.wide.u32 	%rd43, %r93, 4;
	sub.s64 	%rd18, %rd1, %rd43;
	ld.local.u32 	%r202, [%rd18+24];
	ld.local.u32 	%r203, [%rd18+20];
	setp.eq.s32 	%p15, %r51, 0;
	@%p15 bra 	$L__BB1_43;
	shf.l.wrap.b32 	%r202, %r203, %r202, %r51;
	ld.local.u32 	%r94, [%rd18+16];
	shf.l.wrap.b32 	%r203, %r94, %r203, %r51;
$L__BB1_43:
	shr.u32 	%r95, %r202, 30;
	shf.l.wrap.b32 	%r96, %r203, %r202, 2;
	shl.b32 	%r97, %r203, 2;
	shr.u32 	%r98, %r96, 31;
	add.s32 	%r99, %r98, %r95;
	neg.s32 	%r100, %r99;
	setp.lt.s32 	%p16, %r47, 0;
	selp.b32 	%r204, %r100, %r99, %p16;
	xor.b32  	%r101, %r96, %r47;
	shr.s32 	%r102, %r96, 31;
	xor.b32  	%r103, %r102, %r96;
	xor.b32  	%r104, %r102, %r97;
	cvt.u64.u32 	%rd44, %r103;
	shl.b64 	%rd45, %rd44, 32;
	cvt.u64.u32 	%rd46, %r104;
	or.b64  	%rd47, %rd45, %rd46;
	cvt.rn.f64.s64 	%fd3, %rd47;
	mul.f64 	%fd4, %fd3, 0d3BF921FB54442D19;
	cvt.rn.f32.f64 	%f56, %fd4;
	neg.f32 	%f57, %f56;
	setp.lt.s32 	%p17, %r101, 0;
	selp.f32 	%f335, %f57, %f56, %p17;
$L__BB1_44:
	add.s32 	%r106, %r204, 1;
	mul.rn.f32 	%f60, %f335, %f335;
	and.b32  	%r107, %r204, 1;
	setp.eq.b32 	%p18, %r107, 1;
	selp.f32 	%f61, %f335, 0f3F800000, %p18;
	fma.rn.f32 	%f62, %f60, %f61, 0f00000000;
	fma.rn.f32 	%f63, %f60, 0f37CBAC00, 0fBAB607ED;
	selp.f32 	%f64, 0fB94D4153, %f63, %p18;
	selp.f32 	%f65, 0f3C0885E4, 0f3D2AAABB, %p18;
	fma.rn.f32 	%f66, %f64, %f60, %f65;
	selp.f32 	%f67, 0fBE2AAAA8, 0fBEFFFFFF, %p18;
	fma.rn.f32 	%f68, %f66, %f60, %f67;
	fma.rn.f32 	%f69, %f68, %f62, %f61;
	and.b32  	%r108, %r106, 2;
	setp.eq.s32 	%p19, %r108, 0;
	mov.f32 	%f70, 0f00000000;
	sub.f32 	%f71, %f70, %f69;
	selp.f32 	%f72, %f69, %f71, %p19;
	sqrt.rn.f32 	%f73, %f21;
	fma.rn.f32 	%f29, %f25, %f72, %f73;
	abs.f32 	%f30, %f29;
	setp.eq.f32 	%p20, %f29, 0f3F800000;
	mov.f32 	%f336, 0f3F800000;
	@%p20 bra 	$L__BB1_51;
	setp.num.f32 	%p21, %f30, %f30;
	@%p21 bra 	$L__BB1_47;
	mov.f32 	%f130, 0f3F666666;
	add.rn.f32 	%f336, %f29, %f130;
	bra.uni 	$L__BB1_51;
$L__BB1_47:
	setp.neu.f32 	%p22, %f29, 0f00000000;
	setp.neu.f32 	%p23, %f30, 0f7F800000;
	and.pred  	%p24, %p22, %p23;
	@%p24 bra 	$L__BB1_49;
	add.f32 	%f129, %f29, %f29;
	mov.b32 	%r118, %f129;
	and.b32  	%r119, %r118, 2147483647;
	mov.b32 	%f336, %r119;
	bra.uni 	$L__BB1_51;
$L__BB1_49:
	setp.lt.f32 	%p25, %f30, 0f00800000;
	mul.f32 	%f74, %f30, 0f4B800000;
	selp.f32 	%f75, %f74, %f30, %p25;
	mov.b32 	%r109, %f75;
	add.s32 	%r110, %r109, -1060439283;
	and.b32  	%r111, %r110, -8388608;
	sub.s32 	%r112, %r109, %r111;
	mov.b32 	%f76, %r112;
	cvt.rn.f32.s32 	%f77, %r111;
	selp.f32 	%f78, 0fC1C00000, 0f00000000, %p25;
	fma.rn.f32 	%f79, %f77, 0f34000000, %f78;
	add.f32 	%f80, %f76, 0fBF800000;
	add.f32 	%f81, %f76, 0f3F800000;
	rcp.approx.ftz.f32 	%f82, %f81;
	add.f32 	%f83, %f80, %f80;
	mul.f32 	%f84, %f83, %f82;
	mul.f32 	%f85, %f84, %f84;
	neg.f32 	%f86, %f84;
	sub.f32 	%f87, %f80, %f84;
	add.f32 	%f88, %f87, %f87;
	fma.rn.f32 	%f89, %f86, %f80, %f88;
	mul.rn.f32 	%f90, %f82, %f89;
	fma.rn.f32 	%f91, %f85, 0f3A2C32E4, 0f3B52E7DB;
	fma.rn.f32 	%f92, %f91, %f85, 0f3C93BB73;
	fma.rn.f32 	%f93, %f92, %f85, 0f3DF6384F;
	mul.rn.f32 	%f94, %f93, %f85;
	fma.rn.f32 	%f95, %f84, 0f3FB8AA3B, %f79;
	mul.f32 	%f96, %f94, 0f40400000;
	sub.f32 	%f97, %f79, %f95;
	fma.rn.f32 	%f98, %f84, 0f3FB8AA3B, %f97;
	fma.rn.f32 	%f99, %f90, 0f3FB8AA3B, %f98;
	fma.rn.f32 	%f100, %f84, 0f32A55E34, %f99;
	fma.rn.f32 	%f101, %f96, %f90, %f100;
	fma.rn.f32 	%f102, %f94, %f84, %f101;
	add.rn.f32 	%f103, %f95, %f102;
	mov.f32 	%f104, 0f3F666666;
	mul.rn.f32 	%f105, %f103, %f104;
	cvt.rni.f32.f32 	%f106, %f105;
	sub.f32 	%f107, %f105, %f106;
	neg.f32 	%f108, %f105;
	fma.rn.f32 	%f109, %f103, 0f3F666666, %f108;
	neg.f32 	%f110, %f95;
	add.rn.f32 	%f111, %f103, %f110;
	neg.f32 	%f112, %f111;
	add.rn.f32 	%f113, %f102, %f112;
	fma.rn.f32 	%f114, %f113, 0f3F666666, %f109;
	add.f32 	%f115, %f107, %f114;
	setp.gt.f32 	%p26, %f106, 0f00000000;
	selp.b32 	%r113, 0, -2097152000, %p26;
	setp.geu.f32 	%p27, %f29, 0f00000000;
	setp.lt.f32 	%p28, %f105, 0f00000000;
	selp.f32 	%f116, 0f00000000, 0f7F800000, %p28;
	abs.f32 	%f117, %f105;
	setp.gt.f32 	%p29, %f117, 0f43180000;
	cvt.rzi.s32.f32 	%r114, %f106;
	shl.b32 	%r115, %r114, 23;
	sub.s32 	%r116, %r115, %r113;
	mov.b32 	%f118, %r116;
	add.s32 	%r117, %r113, 2130706432;
	mov.b32 	%f119, %r117;
	fma.rn.f32 	%f120, %f115, 0f391FCB8E, 0f3AAF85ED;
	fma.rn.f32 	%f121, %f120, %f115, 0f3C1D9856;
	fma.rn.f32 	%f122, %f121, %f115, 0f3D6357BB;
	fma.rn.f32 	%f123, %f122, %f115, 0f3E75FDEC;
	fma.rn.f32 	%f124, %f123, %f115, 0f3F317218;
	fma.rn.f32 	%f125, %f124, %f115, 0f3F800000;
	mul.f32 	%f126, %f125, %f119;
	mul.f32 	%f127, %f126, %f118;
	selp.f32 	%f336, %f116, %f127, %p29;
	@%p27 bra 	$L__BB1_51;
	mov.f32 	%f336, 0f7FFFFFFF;
$L__BB1_51:
	add.f32 	%f131, %f30, 0f3F800000;
	setp.lt.f32 	%p30, %f131, 0f00800000;
	mul.f32 	%f132, %f131, 0f4B000000;
	selp.f32 	%f133, %f132, %f131, %p30;
	selp.f32 	%f134, 0fC1B80000, 0f00000000, %p30;
	mov.b32 	%r120, %f133;
	add.s32 	%r121, %r120, -1059760811;
	and.b32  	%r122, %r121, -8388608;
	sub.s32 	%r123, %r120, %r122;
	mov.b32 	%f135, %r123;
	cvt.rn.f32.s32 	%f136, %r122;
	fma.rn.f32 	%f137, %f136, 0f34000000, %f134;
	add.f32 	%f138, %f135, 0fBF800000;
	fma.rn.f32 	%f139, %f138, 0fBE055027, 0f3E1039F6;
	fma.rn.f32 	%f140, %f139, %f138, 0fBDF8CDCC;
	fma.rn.f32 	%f141, %f140, %f138, 0f3E0F2955;
	fma.rn.f32 	%f142, %f141, %f138, 0fBE2AD8B9;
	fma.rn.f32 	%f143, %f142, %f138, 0f3E4CED0B;
	fma.rn.f32 	%f144, %f143, %f138, 0fBE7FFF22;
	fma.rn.f32 	%f145, %f144, %f138, 0f3EAAAA78;
	fma.rn.f32 	%f146, %f145, %f138, 0fBF000000;
	mul.f32 	%f147, %f138, %f146;
	fma.rn.f32 	%f148, %f147, %f138, %f138;
	fma.rn.f32 	%f149, %f137, 0f3F317218, %f148;
	setp.gt.u32 	%p31, %r120, 2139095039;
	fma.rn.f32 	%f150, %f133, 0f7F800000, 0f7F800000;
	selp.f32 	%f151, %f150, %f149, %p31;
	setp.eq.f32 	%p32, %f133, 0f00000000;
	selp.f32 	%f152, 0fFF800000, %f151, %p32;
	add.f32 	%f153, %f152, %f336;
	mul.f32 	%f154, %f153, 0f3A83126F;
	fma.rn.f32 	%f155, %f154, 0f3BBB989D, 0f3F000000;
	cvt.sat.f32.f32 	%f156, %f155;
	mov.f32 	%f157, 0f4B400001;
	mov.f32 	%f158, 0f437C0000;
	fma.rm.f32 	%f159, %f156, %f158, %f157;
	add.f32 	%f160, %f159, 0fCB40007F;
	neg.f32 	%f161, %f160;
	fma.rn.f32 	%f162, %f154, 0f3FB8AA3B, %f161;
	fma.rn.f32 	%f163, %f154, 0f32A57060, %f162;
	mov.b32 	%r124, %f159;
	shl.b32 	%r125, %r124, 23;
	mov.b32 	%f164, %r125;
	ex2.approx.ftz.f32 	%f165, %f163;
	mul.f32 	%f166, %f165, %f164;
	mul.f32 	%f167, %f153, 0f3C23D70A;
	abs.f32 	%f168, %f167;
	mul.f32 	%f169, %f168, 0f4038AA3B;
	ex2.approx.ftz.f32 	%f170, %f169;
	add.f32 	%f171, %f170, 0f3F800000;
	rcp.approx.ftz.f32 	%f172, %f171;
	fma.rn.f32 	%f173, %f172, 0fC0000000, 0f3F800000;
	setp.ge.f32 	%p33, %f168, 0f41102CB4;
	selp.f32 	%f174, 0f3F800000, %f173, %p33;
	copysign.f32 	%f175, %f167, %f174;
	mul.f32 	%f176, %f167, %f167;
	fma.rn.f32 	%f177, %f176, 0f3C80F082, 0fBD563CAE;
	fma.rn.f32 	%f178, %f177, %f176, 0f3E085941;
	fma.rn.f32 	%f179, %f178, %f176, 0fBEAAA9ED;
	fma.rn.f32 	%f180, %f179, %f176, 0f00000000;
	fma.rn.f32 	%f181, %f180, %f167, %f167;
	setp.ge.f32 	%p34, %f168, 0f3F19999A;
	selp.f32 	%f182, %f175, %f181, %p34;
	sub.f32 	%f337, %f166, %f182;
	add.s32 	%r196, %r196, 1;
	setp.ne.s32 	%p35, %r196, 1000;
	@%p35 bra 	$L__BB1_3;
$L__BB1_52:
	cvta.to.global.u64 	%rd67, %rd20;
	add.s64 	%rd69, %rd67, %rd24;
	st.global.f32 	[%rd69], %f337;
$L__BB1_53:
	ret;

}
	// .globl	_Z10copyKernelPfS_i
.visible .entry _Z10copyKernelPfS_i(
	.param .u64 .ptr .align 1 _Z10copyKernelPfS_i_param_0,
	.param .u64 .ptr .align 1 _Z10copyKernelPfS_i_param_1,
	.param .u32 _Z10copyKernelPfS_i_param_2
)
{
	.reg .pred 	%p<2>;
	.reg .b32 	%r<6>;
	.reg .b32 	%f<2>;
	.reg .b64 	%rd<8>;

	ld.param.u64 	%rd1, [_Z10copyKernelPfS_i_param_0];
	ld.param.u64 	%rd2, [_Z10copyKernelPfS_i_param_1];
	ld.param.u32 	%r2, [_Z10copyKernelPfS_i_param_2];
	mov.u32 	%r3, %ctaid.x;
	mov.u32 	%r4, %ntid.x;
	mov.u32 	%r5, %tid.x;
	mad.lo.s32 	%r1, %r3, %r4, %r5;
	setp.ge.s32 	%p1, %r1, %r2;
	@%p1 bra 	$L__BB2_2;
	cvta.to.global.u64 	%rd3, %rd1;
	cvta.to.global.u64 	%rd4, %rd2;
	mul.wide.s32 	%rd5, %r1, 4;
	add.s64 	%rd6, %rd3, %rd5;
	ld.global.f32 	%f1, [%rd6];
	add.s64 	%rd7, %rd4, %rd5;
	st.global.f32 	[%rd7], %f1;
$L__BB2_2:
	ret;

}


// ===== COMPILED SASS (sm_100) =====

	.target	sm_100

	.elftype	@"ET_EXEC"


//--------------------- .note.nv.tkinfo           --------------------------
	.section	.note.nv.tkinfo,"",@"SHT_NOTE"
	.sectionflags	@"SHF_NOTE_NV_TKINFO"
	.tkinfo
        /*0018*/ 	.word	0x00000002
        /*0030*/ 	.string	""
        /*0030*/ 	.string	"ptxas"
        /*0030*/ 	.string	"Cuda compilation tools, release 13.0, V13.0.88"
        /*0030*/ 	.string	"Build cuda_13.0.r13.0/compiler.36424714_0"
        /*0030*/ 	.string	"-arch sm_100 -m 64 "



//--------------------- .note.nv.cuinfo           --------------------------
	.section	.note.nv.cuinfo,"",@"SHT_NOTE"
	.sectionflags	@"SHF_NOTE_NV_CUINFO"
        /*0018*/ 	.short	0x0002
        /*001a*/ 	.short	0x0064
        /*001c*/ 	.short	0x0082
	.zero		2


//--------------------- .nv.info                  --------------------------
	.section	.nv.info,"",@"SHT_CUDA_INFO"
	.align	4


	//----- nvinfo : EIATTR_REGCOUNT
	.align		4
        /*0000*/ 	.byte	0x04, 0x2f
        /*0002*/ 	.short	(.L_2 - .L_1)
	.align		4
.L_1:
        /*0004*/ 	.word	index@(_Z22computeIntensiveKernelPfS_i)
        /*0008*/ 	.word	0x00000016


	//----- nvinfo : EIATTR_FRAME_SIZE
	.align		4
.L_2:
        /*000c*/ 	.byte	0x04, 0x11
        /*000e*/ 	.short	(.L_4 - .L_3)
	.align		4
.L_3:
        /*0010*/ 	.word	index@($__internal_1_$__cuda_sm20_sqrt_rn_f32_slowpath)
        /*0014*/ 	.word	0x00000020


	//----- nvinfo : EIATTR_FRAME_SIZE
	.align		4
.L_4:
        /*0018*/ 	.byte	0x04, 0x11
        /*001a*/ 	.short	(.L_6 - .L_5)
	.align		4
.L_5:
        /*001c*/ 	.word	index@(_Z22computeIntensiveKernelPfS_i)
        /*0020*/ 	.word	0x00000020


	//----- nvinfo : EIATTR_REGCOUNT
	.align		4
.L_6:
        /*0024*/ 	.byte	0x04, 0x2f
        /*0026*/ 	.short	(.L_8 - .L_7)
	.align		4
.L_7:
        /*0028*/ 	.word	index@(_Z20warpDivergenceKernelPfS_i)
        /*002c*/ 	.word	0x00000018


	//----- nvinfo : EIATTR_FRAME_SIZE
	.align		4
.L_8:
        /*0030*/ 	.byte	0x04, 0x11
        /*0032*/ 	.short	(.L_10 - .L_9)
	.align		4
.L_9:
        /*0034*/ 	.word	index@($__internal_0_$__cuda_sm20_sqrt_rn_f32_slowpath)
        /*0038*/ 	.word	0x00000020


	//----- nvinfo : EIATTR_FRAME_SIZE
	.align		4
.L_10:
        /*003c*/ 	.byte	0x04, 0x11
        /*003e*/ 	.short	(.L_12 - .L_11)
	.align		4
.L_11:
        /*0040*/ 	.word	index@(_Z20warpDivergenceKernelPfS_i)
        /*0044*/ 	.word	0x00000020


	//----- nvinfo : EIATTR_REGCOUNT
	.align		4
.L_12:
        /*0048*/ 	.byte	0x04, 0x2f
        /*004a*/ 	.short	(.L_14 - .L_13)
	.align		4
.L_13:
        /*004c*/ 	.word	index@(_Z10copyKernelPfS_i)
        /*0050*/ 	.word	0x0000000a


	//----- nvinfo : EIATTR_FRAME_SIZE
	.align		4
.L_14:
        /*0054*/ 	.byte	0x04, 0x11
        /*0056*/ 	.short	(.L_16 - .L_15)
	.align		4
.L_15:
        /*0058*/ 	.word	index@(_Z10copyKernelPfS_i)
        /*005c*/ 	.word	0x00000000


	//----- nvinfo : EIATTR_MIN_STACK_SIZE
	.align		4
.L_16:
        /*0060*/ 	.byte	0x04, 0x12
        /*0062*/ 	.short	(.L_18 - .L_17)
	.align		4
.L_17:
        /*0064*/ 	.word	index@(_Z10copyKernelPfS_i)
        /*0068*/ 	.word	0x00000000


	//----- nvinfo : EIATTR_MIN_STACK_SIZE
	.align		4
.L_18:
        /*006c*/ 	.byte	0x04, 0x12
        /*006e*/ 	.short	(.L_20 - .L_19)
	.align		4
.L_19:
        /*0070*/ 	.word	index@(_Z20warpDivergenceKernelPfS_i)
        /*0074*/ 	.word	0x00000020


	//----- nvinfo : EIATTR_MIN_STACK_SIZE
	.align		4
.L_20:
        /*0078*/ 	.byte	0x04, 0x12
        /*007a*/ 	.short	(.L_22 - .L_21)
	.align		4
.L_21:
        /*007c*/ 	.word	index@(_Z22computeIntensiveKernelPfS_i)
        /*0080*/ 	.word	0x00000020
.L_22:


//--------------------- .nv.compat                --------------------------
	.section	.nv.compat,"",@"SHT_CUDA_COMPAT_INFO"
	.align	4
        /*0000*/ 	.byte	0x02, 0x09, 0x00, 0x00, 0x02, 0x02, 0x01, 0x00, 0x02, 0x05, 0x05, 0x00, 0x03, 0x07, 0x01, 0x01
        /*0010*/ 	.byte	0x02, 0x03, 0x00, 0x00, 0x02, 0x06, 0x01, 0x00, 0x04, 0x0b, 0x08, 0x00, 0x01, 0x00, 0x00, 0x00
        /*0020*/ 	.byte	0x00, 0x00, 0x00, 0x00


//--------------------- .nv.info._Z10copyKernelPfS_i --------------------------
	.section	.nv.info._Z10copyKernelPfS_i,"",@"SHT_CUDA_INFO"
	.sectionflags	@""
	.align	4


	//----- nvinfo : EIATTR_CUDA_API_VERSION
	.align		4
        /*0000*/ 	.byte	0x04, 0x37
        /*0002*/ 	.short	(.L_24 - .L_23)
.L_23:
        /*0004*/ 	.word	0x00000082


	//----- nvinfo : EIATTR_KPARAM_INFO
	.align		4
.L_24:
        /*0008*/ 	.byte	0x04, 0x17
        /*000a*/ 	.short	(.L_26 - .L_25)
.L_25:
        /*000c*/ 	.word	0x00000000
        /*0010*/ 	.short	0x0002
        /*0012*/ 	.short	0x0010
        /*0014*/ 	.byte	0x00, 0xf0, 0x11, 0x00


	//----- nvinfo : EIATTR_KPARAM_INFO
	.align		4
.L_26:
        /*0018*/ 	.byte	0x04, 0x17
        /*001a*/ 	.short	(.L_28 - .L_27)
.L_27:
        /*001c*/ 	.word	0x00000000
        /*0020*/ 	.short	0x0001
        /*0022*/ 	.short	0x0008
        /*0024*/ 	.byte	0x00, 0xf5, 0x21, 0x00


	//----- nvinfo : EIATTR_KPARAM_INFO
	.align		4
.L_28:
        /*0028*/ 	.byte	0x04, 0x17
        /*002a*/ 	.short	(.L_30 - .L_29)
.L_29:
        /*002c*/ 	.word	0x00000000
        /*0030*/ 	.short	0x0000
        /*0032*/ 	.short	0x0000
        /*0034*/ 	.byte	0x00, 0xf5, 0x21, 0x00


	//----- nvinfo : EIATTR_SPARSE_MMA_MASK
	.align		4
.L_30:
        /*0038*/ 	.byte	0x03, 0x50
        /*003a*/ 	.short	0x0000


	//----- nvinfo : EIATTR_MAXREG_COUNT
	.align		4
        /*003c*/ 	.byte	0x03, 0x1b
        /*003e*/ 	.short	0x00ff


	//----- nvinfo : EIATTR_MERCURY_ISA_VERSION
	.align		4
        /*0040*/ 	.byte	0x03, 0x5f
        /*0042*/ 	.short	0x0101


	//----- nvinfo : EIATTR_VRC_CTA_INIT_COUNT
	.align		4
        /*0044*/ 	.byte	0x02, 0x4a
	.zero		1
	.zero		1


	//----- nvinfo : EIATTR_EXIT_INSTR_OFFSETS
	.align		4
        /*0048*/ 	.byte	0x04, 0x1c
        /*004a*/ 	.short	(.L_32 - .L_31)


	//   ....[0]....
.L_31:
        /*004c*/ 	.word	0x00000070


	//   ....[1]....
        /*0050*/ 	.word	0x000000f0


	//----- nvinfo : EIATTR_CBANK_PARAM_SIZE
	.align		4
.L_32:
        /*0054*/ 	.byte	0x03, 0x19
        /*0056*/ 	.short	0x0014


	//----- nvinfo : EIATTR_PARAM_CBANK
	.align		4
        /*0058*/ 	.byte	0x04, 0x0a
        /*005a*/ 	.short	(.L_34 - .L_33)
	.align		4
.L_33:
        /*005c*/ 	.word	index@(.nv.constant0._Z10copyKernelPfS_i)
        /*0060*/ 	.short	0x0380
        /*0062*/ 	.short	0x0014


	//----- nvinfo : EIATTR_SW_WAR
	.align		4
.L_34:
        /*0064*/ 	.byte	0x04, 0x36
        /*0066*/ 	.short	(.L_36 - .L_35)
.L_35:
        /*0068*/ 	.word	0x00000008
.L_36:


//--------------------- .nv.info._Z20warpDivergenceKernelPfS_i --------------------------
	.section	.nv.info._Z20warpDivergenceKernelPfS_i,"",@"SHT_CUDA_INFO"
	.sectionflags	@""
	.align	4


	//----- nvinfo : EIATTR_CUDA_API_VERSION
	.align		4
        /*0000*/ 	.byte	0x04, 0x37
        /*0002*/ 	.short	(.L_38 - .L_37)
.L_37:
        /*0004*/ 	.word	0x00000082


	//----- nvinfo : EIATTR_KPARAM_INFO
	.align		4
.L_38:
        /*0008*/ 	.byte	0x04, 0x17
        /*000a*/ 	.short	(.L_40 - .L_39)
.L_39:
        /*000c*/ 	.word	0x00000000
        /*0010*/ 	.short	0x0002
        /*0012*/ 	.short	0x0010
        /*0014*/ 	.byte	0x00, 0xf0, 0x11, 0x00


	//----- nvinfo : EIATTR_KPARAM_INFO
	.align		4
.L_40:
        /*0018*/ 	.byte	0x04, 0x17
        /*001a*/ 	.short	(.L_42 - .L_41)
.L_41:
        /*001c*/ 	.word	0x00000000
        /*0020*/ 	.short	0x0001
        /*0022*/ 	.short	0x0008
        /*0024*/ 	.byte	0x00, 0xf5, 0x21, 0x00


	//----- nvinfo : EIATTR_KPARAM_INFO
	.align		4
.L_42:
        /*0028*/ 	.byte	0x04, 0x17
        /*002a*/ 	.short	(.L_44 - .L_43)
.L_43:
        /*002c*/ 	.word	0x00000000
        /*0030*/ 	.short	0x0000
        /*0032*/ 	.short	0x0000
        /*0034*/ 	.byte	0x00, 0xf5, 0x21, 0x00


	//----- nvinfo : EIATTR_SPARSE_MMA_MASK
	.align		4
.L_44:
        /*0038*/ 	.byte	0x03, 0x50
        /*003a*/ 	.short	0x0000


	//----- nvinfo : EIATTR_MAXREG_COUNT
	.align		4
        /*003c*/ 	.byte	0x03, 0x1b
        /*003e*/ 	.short	0x00ff


	//----- nvinfo : EIATTR_MERCURY_ISA_VERSION
	.align		4
        /*0040*/ 	.byte	0x03, 0x5f
        /*0042*/ 	.short	0x0101


	//----- nvinfo : EIATTR_VRC_CTA_INIT_COUNT
	.align		4
        /*0044*/ 	.byte	0x02, 0x4a
	.zero		1
	.zero		1


	//----- nvinfo : EIATTR_EXIT_INSTR_OFFSETS
	.align		4
        /*0048*/ 	.byte	0x04, 0x1c
        /*004a*/ 	.short	(.L_46 - .L_45)


	//   ....[0]....
.L_45:
        /*004c*/ 	.word	0x00000080


	//   ....[1]....
        /*0050*/ 	.word	0x000026e0


	//----- nvinfo : EIATTR_CRS_STACK_SIZE
	.align		4
.L_46:
        /*0054*/ 	.byte	0x04, 0x1e
        /*0056*/ 	.short	(.L_48 - .L_47)
.L_47:
        /*0058*/ 	.word	0x00000000


	//----- nvinfo : EIATTR_CBANK_PARAM_SIZE
	.align		4
.L_48:
        /*005c*/ 	.byte	0x03, 0x19
        /*005e*/ 	.short	0x0014


	//----- nvinfo : EIATTR_PARAM_CBANK
	.align		4
        /*0060*/ 	.byte	0x04, 0x0a
        /*0062*/ 	.short	(.L_50 - .L_49)
	.align		4
.L_49:
        /*0064*/ 	.word	index@(.nv.constant0._Z20warpDivergenceKernelPfS_i)
        /*0068*/ 	.short	0x0380
        /*006a*/ 	.short	0x0014


	//----- nvinfo : EIATTR_SW_WAR
	.align		4
.L_50:
        /*006c*/ 	.byte	0x04, 0x36
        /*006e*/ 	.short	(.L_52 - .L_51)
.L_51:
        /*0070*/ 	.word	0x00000008
.L_52:


//--------------------- .nv.info._Z22computeIntensiveKernelPfS_i --------------------------
	.section	.nv.info._Z22computeIntensiveKernelPfS_i,"",@"SHT_CUDA_INFO"
	.sectionflags	@""
	.align	4


	//----- nvinfo : EIATTR_CUDA_API_VERSION
	.align		4
        /*0000*/ 	.byte	0x04, 0x37
        /*0002*/ 	.short	(.L_54 - .L_53)
.L_53:
        /*0004*/ 	.word	0x00000082


	//----- nvinfo : EIATTR_KPARAM_INFO
	.align		4
.L_54:
        /*0008*/ 	.byte	0x04, 0x17
        /*000a*/ 	.short	(.L_56 - .L_55)
.L_55:
        /*000c*/ 	.word	0x00000000
        /*0010*/ 	.short	0x0002
        /*0012*/ 	.short	0x0010
        /*0014*/ 	.byte	0x00, 0xf0, 0x11, 0x00


	//----- nvinfo : EIATTR_KPARAM_INFO
	.align		4
.L_56:
        /*0018*/ 	.byte	0x04, 0x17
        /*001a*/ 	.short	(.L_58 - .L_57)
.L_57:
        /*001c*/ 	.word	0x00000000
        /*0020*/ 	.short	0x0001
        /*0022*/ 	.short	0x0008
        /*0024*/ 	.byte	0x00, 0xf5, 0x21, 0x00


	//----- nvinfo : EIATTR_KPARAM_INFO
	.align		4
.L_58:
        /*0028*/ 	.byte	0x04, 0x17
        /*002a*/ 	.short	(.L_60 - .L_59)
.L_59:
        /*002c*/ 	.word	0x00000000
        /*0030*/ 	.short	0x0000
        /*0032*/ 	.short	0x0000
        /*0034*/ 	.byte	0x00, 0xf5, 0x21, 0x00


	//----- nvinfo : EIATTR_SPARSE_MMA_MASK
	.align		4
.L_60:
        /*0038*/ 	.byte	0x03, 0x50
        /*003a*/ 	.short	0x0000


	//----- nvinfo : EIATTR_MAXREG_COUNT
	.align		4
        /*003c*/ 	.byte	0x03, 0x1b
        /*003e*/ 	.short	0x00ff


	//----- nvinfo : EIATTR_MERCURY_ISA_VERSION
	.align		4
        /*0040*/ 	.byte	0x03, 0x5f
        /*0042*/ 	.short	0x0101


	//----- nvinfo : EIATTR_VRC_CTA_INIT_COUNT
	.align		4
        /*0044*/ 	.byte	0x02, 0x4a
	.zero		1
	.zero		1


	//----- nvinfo : EIATTR_EXIT_INSTR_OFFSETS
	.align		4
        /*0048*/ 	.byte	0x04, 0x1c
        /*004a*/ 	.short	(.L_62 - .L_61)


	//   ....[0]....
.L_61:
        /*004c*/ 	.word	0x00000080


	//   ....[1]....
        /*0050*/ 	.word	0x000013e0


	//----- nvinfo : EIATTR_CRS_STACK_SIZE
	.align		4
.L_62:
        /*0054*/ 	.byte	0x04, 0x1e
        /*0056*/ 	.short	(.L_64 - .L_63)
.L_63:
        /*0058*/ 	.word	0x00000000


	//----- nvinfo : EIATTR_CBANK_PARAM_SIZE
	.align		4
.L_64:
        /*005c*/ 	.byte	0x03, 0x19
        /*005e*/ 	.short	0x0014


	//----- nvinfo : EIATTR_PARAM_CBANK
	.align		4
        /*0060*/ 	.byte	0x04, 0x0a
        /*0062*/ 	.short	(.L_66 - .L_65)
	.align		4
.L_65:
        /*0064*/ 	.word	index@(.nv.constant0._Z22computeIntensiveKernelPfS_i)
        /*0068*/ 	.short	0x0380
        /*006a*/ 	.short	0x0014


	//----- nvinfo : EIATTR_SW_WAR
	.align		4
.L_66:
        /*006c*/ 	.byte	0x04, 0x36
        /*006e*/ 	.short	(.L_68 - .L_67)
.L_67:
        /*0070*/ 	.word	0x00000008
.L_68:


//--------------------- .nv.callgraph             --------------------------
	.section	.nv.callgraph,"",@"SHT_CUDA_CALLGRAPH"
	.align	4
	.sectionentsize	8
	.align		4
        /*0000*/ 	.word	0x00000000
	.align		4
        /*0004*/ 	.word	0xffffffff
	.align		4
        /*0008*/ 	.word	0x00000000
	.align		4
        /*000c*/ 	.word	0xfffffffe
	.align		4
        /*0010*/ 	.word	0x00000000
	.align		4
        /*0014*/ 	.word	0xfffffffd
	.align		4
        /*0018*/ 	.word	0x00000000
	.align		4
        /*001c*/ 	.word	0xfffffffc


//--------------------- .nv.constant4             --------------------------
	.section	.nv.constant4,"a",@progbits
	.align	8
	.align		8
.nv.constant4:
        /*0000*/ 	.dword	__cudart_i2opi_f


//--------------------- .text._Z10copyKernelPfS_i --------------------------
	.section	.text._Z10copyKernelPfS_i,"ax",@progbits
	.align	128
        .global         _Z10copyKernelPfS_i
        .type           _Z10copyKernelPfS_i,@function
        .size           _Z10copyKernelPfS_i,(.L_x_46 - _Z10copyKernelPfS_i)
        .other          _Z10copyKernelPfS_i,@"STO_CUDA_ENTRY STV_DEFAULT"
_Z10copyKernelPfS_i:
.text._Z10copyKernelPfS_i:
[----:B------:R-:W-:Y:S01]  /*0000*/  LDC R1, c[0x0][0x37c] ;  /* 0x0000df00ff017b82 */ /* 0x000fe20000000800 */
[----:B------:R-:W0:Y:S07]  /*0010*/  S2R R0, SR_TID.X ;  /* 0x0000000000007919 */ /* 0x000e2e0000002100 */
[----:B------:R-:W0:Y:S01]  /*0020*/  S2UR UR4, SR_CTAID.X ;  /* 0x00000000000479c3 */ /* 0x000e220000002500 */
[----:B------:R-:W1:Y:S07]  /*0030*/  LDCU UR5, c[0x0][0x390] ;  /* 0x00007200ff0577ac */ /* 0x000e6e0008000800 */
[----:B------:R-:W0:Y:S02]  /*0040*/  LDC R7, c[0x0][0x360] ;  /* 0x0000d800ff077b82 */ /* 0x000e240000000800 */
[----:B0-----:R-:W-:-:S05]  /*0050*/  IMAD R7, R7, UR4, R0 ;  /* 0x0000000407077c24 */ /* 0x001fca000f8e0200 */
[----:B-1----:R-:W-:-:S13]  /*0060*/  ISETP.GE.AND P0, PT, R7, UR5, PT ;  /* 0x0000000507007c0c */ /* 0x002fda000bf06270 */
[----:B------:R-:W-:Y:S05]  /*0070*/  @P0 EXIT ;  /* 0x000000000000094d */ /* 0x000fea0003800000 */
[----:B------:R-:W0:Y:S01]  /*0080*/  LDC.64 R2, c[0x0][0x380] ;  /* 0x0000e000ff027b82 */ /* 0x000e220000000a00 */
[----:B------:R-:W1:Y:S07]  /*0090*/  LDCU.64 UR4, c[0x0][0x358] ;  /* 0x00006b00ff0477ac */ /* 0x000e6e0008000a00 */
[----:B------:R-:W2:Y:S01]  /*00a0*/  LDC.64 R4, c[0x0][0x388] ;  /* 0x0000e200ff047b82 */ /* 0x000ea20000000a00 */
[----:B0-----:R-:W-:-:S06]  /*00b0*/  IMAD.WIDE R2, R7, 0x4, R2 ;  /* 0x0000000407027825 */ /* 0x001fcc00078e0202 */
[----:B-1----:R-:W3:Y:S01]  /*00c0*/  LDG.E R3, desc[UR4][R2.64] ;  /* 0x0000000402037981 */ /* 0x002ee2000c1e1900 */
[----:B--2---:R-:W-:-:S05]  /*00d0*/  IMAD.WIDE R4, R7, 0x4, R4 ;  /* 0x0000000407047825 */ /* 0x004fca00078e0204 */
[----:B---3--:R-:W-:Y:S01]  /*00e0*/  STG.E desc[UR4][R4.64], R3 ;  /* 0x0000000304007986 */ /* 0x008fe2000c101904 */
[----:B------:R-:W-:Y:S05]  /*00f0*/  EXIT ;  /* 0x000000000000794d */ /* 0x000fea0003800000 */
.L_x_0:
[----:B------:R-:W-:-:S00]  /*0100*/  BRA `(.L_x_0) ;  /* 0xfffffffc00fc7947 */ /* 0x000fc0000383ffff */
[----:B------:R-:W-:-:S00]  /*0110*/  NOP ;  /* 0x0000000000007918 */ /* 0x000fc00000000000 */
        /* <DEDUP_REMOVED lines=14> */
.L_x_46:


//--------------------- .text._Z20warpDivergenceKernelPfS_i --------------------------
	.section	.text._Z20warpDivergenceKernelPfS_i,"ax",@progbits
	.align	128
        .global         _Z20warpDivergenceKernelPfS_i
        .type           _Z20warpDivergenceKernelPfS_i,@function
        .size           _Z20warpDivergenceKernelPfS_i,(.L_x_44 - _Z20warpDivergenceKernelPfS_i)
        .other          _Z20warpDivergenceKernelPfS_i,@"STO_CUDA_ENTRY STV_DEFAULT"
_Z20warpDivergenceKernelPfS_i:
.text._Z20warpDivergenceKernelPfS_i:
[----:B------:R-:W0:Y:S01]  /*0000*/  LDC R1, c[0x0][0x37c] ;  /* 0x0000df00ff017b82 */ /* 0x000e220000000800 */
[----:B------:R-:W1:Y:S07]  /*0010*/  S2R R0, SR_TID.X ;  /* 0x0000000000007919 */ /* 0x000e6e0000002100 */
[----:B------:R-:W1:Y:S01]  /*0020*/  S2UR UR4, SR_CTAID.X ;  /* 0x00000000000479c3 */ /* 0x000e620000002500 */
[----:B------:R-:W2:Y:S01]  /*0030*/  LDCU UR5, c[0x0][0x390] ;  /* 0x00007200ff0577ac */ /* 0x000ea20008000800 */
[----:B0-----:R-:W-:-:S06]  /*0040*/  IADD3 R1, PT, PT, R1, -0x20, RZ ;  /* 0xffffffe001017810 */ /* 0x001fcc0007ffe0ff */
[----:B------:R-:W1:Y:S02]  /*0050*/  LDC R5, c[0x0][0x360] ;  /* 0x0000d800ff057b82 */ /* 0x000e640000000800 */
[----:B-1----:R-:W-:-:S05]  /*0060*/  IMAD R5, R5, UR4, R0 ;  /* 0x0000000405057c24 */ /* 0x002fca000f8e0200 */
[----:B--2---:R-:W-:-:S13]  /*0070*/  ISETP.GE.AND P0, PT, R5, UR5, PT ;  /* 0x0000000505007c0c */ /* 0x004fda000bf06270 */
[----:B------:R-:W-:Y:S05]  /*0080*/  @P0 EXIT ;  /* 0x000000000000094d */ /* 0x000fea0003800000 */
[----:B------:R-:W0:Y:S01]  /*0090*/  LDC.64 R2, c[0x0][0x380] ;  /* 0x0000e000ff027b82 */ /* 0x000e220000000a00 */
[----:B------:R-:W1:Y:S01]  /*00a0*/  LDCU.64 UR6, c[0x0][0x358] ;  /* 0x00006b00ff0677ac */ /* 0x000e620008000a00 */
[----:B0-----:R-:W-:-:S05]  /*00b0*/  IMAD.WIDE R2, R5, 0x4, R2 ;  /* 0x0000000405027825 */ /* 0x001fca00078e0202 */
[----:B-1----:R0:W5:Y:S01]  /*00c0*/  LDG.E R7, desc[UR6][R2.64] ;  /* 0x0000000602077981 */ /* 0x002162000c1e1900 */
[----:B------:R-:W-:Y:S01]  /*00d0*/  LOP3.LUT R0, R0, 0x1, RZ, 0xc0, !PT ;  /* 0x0000000100007812 */ /* 0x000fe200078ec0ff */
[----:B------:R-:W-:Y:S03]  /*00e0*/  BSSY.RECONVERGENT B0, `(.L_x_1) ;  /* 0x000025c000007945 */ /* 0x000fe60003800200 */
[----:B------:R-:W-:-:S13]  /*00f0*/  ISETP.NE.U32.AND P0, PT, R0, 0x1, PT ;  /* 0x000000010000780c */ /* 0x000fda0003f05070 */
[----:B0-----:R-:W-:Y:S05]  /*0100*/  @P0 BRA `(.L_x_2) ;  /* 0x0000001000ac0947 */ /* 0x001fea0003800000 */
[----:B------:R-:W-:-:S07]  /*0110*/  HFMA2 R10, -RZ, RZ, 0, 0 ;  /* 0x00000000ff0a7431 */ /* 0x000fce00000001ff */
.L_x_14:
[C---:B-----5:R-:W-:Y:S01]  /*0120*/  FMUL R0, R7.reuse, 0.63661974668502807617 ;  /* 0x3f22f98307007820 */ /* 0x060fe20000400000 */
[C---:B------:R-:W-:Y:S01]  /*0130*/  FSETP.GE.AND P0, PT, |R7|.reuse, 105615, PT ;  /* 0x47ce47800700780b */ /* 0x040fe20003f06200 */
[----:B------:R-:W-:Y:S01]  /*0140*/  BSSY.RECONVERGENT B1, `(.L_x_3) ;  /* 0x000003d000017945 */ /* 0x000fe20003800200 */
[----:B------:R-:W-:-:S03]  /*0150*/  FADD R11, |R7|, -RZ ;  /* 0x800000ff070b7221 */ /* 0x000fc60000000200 */
[----:B------:R-:W0:Y:S02]  /*0160*/  F2I.NTZ R0, R0 ;  /* 0x0000000000007305 */ /* 0x000e240000203100 */
[----:B0-----:R-:W-:Y:S01]  /*0170*/  I2FP.F32.S32 R12, R0 ;  /* 0x00000000000c7245 */ /* 0x001fe20000201400 */
[----:B------:R-:W-:-:S04]  /*0180*/  IMAD.MOV.U32 R13, RZ, RZ, R0 ;  /* 0x000000ffff0d7224 */ /* 0x000fc800078e0000 */
[----:B------:R-:W-:-:S04]  /*0190*/  FFMA R3, R12, -1.5707962512969970703, R7 ;  /* 0xbfc90fda0c037823 */ /* 0x000fc80000000007 */
[----:B------:R-:W-:-:S04]  /*01a0*/  FFMA R3, R12, -7.5497894158615963534e-08, R3 ;  /* 0xb3a221680c037823 */ /* 0x000fc80000000003 */
[----:B------:R-:W-:-:S05]  /*01b0*/  FFMA R12, R12, -5.3903029534742383927e-15, R3 ;  /* 0xa7c234c50c0c7823 */ /* 0x000fca0000000003 */
[----:B------:R-:W-:Y:S01]  /*01c0*/  MOV R2, R12 ;  /* 0x0000000c00027202 */ /* 0x000fe20000000f00 */
[----:B------:R-:W-:Y:S06]  /*01d0*/  @!P0 BRA `(.L_x_4) ;  /* 0x0000000000cc8947 */ /* 0x000fec0003800000 */
[----:B------:R-:W-:-:S13]  /*01e0*/  FSETP.NEU.AND P0, PT, |R7|, +INF , PT ;  /* 0x7f8000000700780b */ /* 0x000fda0003f0d200 */
[----:B------:R-:W-:Y:S01]  /*01f0*/  @!P0 FMUL R2, RZ, R7 ;  /* 0x00000007ff028220 */ /* 0x000fe20000400000 */
[----:B------:R-:W-:Y:S01]  /*0200*/  @!P0 MOV R0, RZ ;  /* 0x000000ff00008202 */ /* 0x000fe20000000f00 */
[----:B------:R-:W-:Y:S06]  /*0210*/  @!P0 BRA `(.L_x_4) ;  /* 0x0000000000bc8947 */ /* 0x000fec0003800000 */
[----:B------:R-:W0:Y:S01]  /*0220*/  LDC.64 R2, c[0x4][RZ] ;  /* 0x01000000ff027b82 */ /* 0x000e220000000a00 */
[----:B------:R-:W-:Y:S02]  /*0230*/  IMAD.SHL.U32 R0, R7, 0x100, RZ ;  /* 0x0000010007007824 */ /* 0x000fe400078e00ff */
[----:B------:R-:W-:Y:S01]  /*0240*/  HFMA2 R6, -RZ, RZ, 0, 0 ;  /* 0x00000000ff067431 */ /* 0x000fe200000001ff */
[----:B------:R-:W-:Y:S01]  /*0250*/  MOV R4, RZ ;  /* 0x000000ff00047202 */ /* 0x000fe20000000f00 */
[----:B------:R-:W-:Y:S01]  /*0260*/  UMOV UR4, URZ ;  /* 0x000000ff00047c82 */ /* 0x000fe20008000000 */
[----:B------:R-:W-:-:S07]  /*0270*/  LOP3.LUT R19, R0, 0x80000000, RZ, 0xfc, !PT ;  /* 0x8000000000137812 */ /* 0x000fce00078efcff */
.L_x_5:
[----:B0-----:R-:W-:-:S06]  /*0280*/  IMAD.WIDE.U32 R8, R4, 0x4, R2 ;  /* 0x0000000404087825 */ /* 0x001fcc00078e0002 */
[----:B------:R-:W2:Y:S01]  /*0290*/  LDG.E.CONSTANT R8, desc[UR6][R8.64] ;  /* 0x0000000608087981 */ /* 0x000ea2000c1e9900 */
[C---:B-1----:R-:W-:Y:S01]  /*02a0*/  IMAD R0, R4.reuse, 0x4, R1 ;  /* 0x0000000404007824 */ /* 0x042fe200078e0201 */
[----:B------:R-:W-:-:S04]  /*02b0*/  IADD3 R4, PT, PT, R4, 0x1, RZ ;  /* 0x0000000104047810 */ /* 0x000fc80007ffe0ff */
[----:B------:R-:W-:Y:S01]  /*02c0*/  ISETP.NE.AND P0, PT, R4, 0x6, PT ;  /* 0x000000060400780c */ /* 0x000fe20003f05270 */
[----:B--2---:R-:W-:-:S03]  /*02d0*/  IMAD.WIDE.U32 R14, R8, R19, RZ ;  /* 0x00000013080e7225 */ /* 0x004fc600078e00ff */
[----:B------:R-:W-:-:S04]  /*02e0*/  IADD3 R17, P1, PT, R14, R6, RZ ;  /* 0x000000060e117210 */ /* 0x000fc80007f3e0ff */
[----:B------:R-:W-:Y:S01]  /*02f0*/  IADD3.X R6, PT, PT, R15, UR4, RZ, P1, !PT ;  /* 0x000000040f067c10 */ /* 0x000fe20008ffe4ff */
[----:B------:R1:W-:Y:S04]  /*0300*/  STL [R0], R17 ;  /* 0x0000001100007387 */ /* 0x0003e80000100800 */
[----:B------:R-:W-:Y:S05]  /*0310*/  @P0 BRA `(.L_x_5) ;  /* 0xfffffffc00d80947 */ /* 0x000fea000383ffff */
[----:B------:R-:W-:Y:S01]  /*0320*/  SHF.R.U32.HI R4, RZ, 0x17, R7 ;  /* 0x00000017ff047819 */ /* 0x000fe20000011607 */
[----:B------:R0:W-:Y:S03]  /*0330*/  STL [R1+0x18], R6 ;  /* 0x0000180601007387 */ /* 0x0001e60000100800 */
[C---:B-1----:R-:W-:Y:S02]  /*0340*/  LOP3.LUT R0, R4.reuse, 0xe0, RZ, 0xc0, !PT ;  /* 0x000000e004007812 */ /* 0x042fe400078ec0ff */
[----:B------:R-:W-:Y:S02]  /*0350*/  LOP3.LUT P0, RZ, R4, 0x1f, RZ, 0xc0, !PT ;  /* 0x0000001f04ff7812 */ /* 0x000fe4000780c0ff */
[----:B------:R-:W-:-:S04]  /*0360*/  IADD3 R0, PT, PT, R0, -0x80, RZ ;  /* 0xffffff8000007810 */ /* 0x000fc80007ffe0ff */
[----:B------:R-:W-:-:S05]  /*0370*/  SHF.R.U32.HI R0, RZ, 0x5, R0 ;  /* 0x00000005ff007819 */ /* 0x000fca0000011600 */
[----:B------:R-:W-:-:S05]  /*0380*/  IMAD R14, R0, -0x4, R1 ;  /* 0xfffffffc000e7824 */ /* 0x000fca00078e0201 */
[----:B------:R-:W2:Y:S04]  /*0390*/  LDL R0, [R14+0x18] ;  /* 0x000018000e007983 */ /* 0x000ea80000100800 */
[----:B------:R-:W2:Y:S04]  /*03a0*/  LDL R3, [R14+0x14] ;  /* 0x000014000e037983 */ /* 0x000ea80000100800 */
[----:B------:R-:W3:Y:S01]  /*03b0*/  @P0 LDL R2, [R14+0x10] ;  /* 0x000010000e020983 */ /* 0x000ee20000100800 */
[----:B------:R-:W-:Y:S01]  /*03c0*/  LOP3.LUT R4, R4, 0x1f, RZ, 0xc0, !PT ;  /* 0x0000001f04047812 */ /* 0x000fe200078ec0ff */
[----:B------:R-:W-:Y:S01]  /*03d0*/  UMOV UR4, 0x54442d19 ;  /* 0x54442d1900047882 */ /* 0x000fe20000000000 */
[----:B------:R-:W-:-:S02]  /*03e0*/  UMOV UR5, 0x3bf921fb ;  /* 0x3bf921fb00057882 */ /* 0x000fc40000000000 */
[-C--:B--2---:R-:W-:Y:S02]  /*03f0*/  @P0 SHF.L.W.U32.HI R0, R3, R4.reuse, R0 ;  /* 0x0000000403000219 */ /* 0x084fe40000010e00 */
[----:B---3--:R-:W-:Y:S02]  /*0400*/  @P0 SHF.L.W.U32.HI R3, R2, R4, R3 ;  /* 0x0000000402030219 */ /* 0x008fe40000010e03 */
[----:B------:R-:W-:Y:S02]  /*0410*/  ISETP.GE.AND P0, PT, R7, RZ, PT ;  /* 0x000000ff0700720c */ /* 0x000fe40003f06270 */
[C---:B------:R-:W-:Y:S01]  /*0420*/  SHF.L.W.U32.HI R2, R3.reuse, 0x2, R0 ;  /* 0x0000000203027819 */ /* 0x040fe20000010e00 */
[----:B------:R-:W-:-:S03]  /*0430*/  IMAD.SHL.U32 R3, R3, 0x4, RZ ;  /* 0x0000000403037824 */ /* 0x000fc600078e00ff */
[----:B------:R-:W-:-:S04]  /*0440*/  SHF.R.S32.HI R4, RZ, 0x1f, R2 ;  /* 0x0000001fff047819 */ /* 0x000fc80000011402 */
[C---:B------:R-:W-:Y:S02]  /*0450*/  LOP3.LUT R8, R4.reuse, R3, RZ, 0x3c, !PT ;  /* 0x0000000304087212 */ /* 0x040fe400078e3cff */
[----:B------:R-:W-:Y:S02]  /*0460*/  LOP3.LUT R9, R4, R2, RZ, 0x3c, !PT ;  /* 0x0000000204097212 */ /* 0x000fe400078e3cff */
[----:B------:R-:W-:Y:S02]  /*0470*/  SHF.R.U32.HI R3, RZ, 0x1e, R0 ;  /* 0x0000001eff037819 */ /* 0x000fe40000011600 */
[C---:B------:R-:W-:Y:S02]  /*0480*/  LOP3.LUT R4, R2.reuse, R7, RZ, 0x3c, !PT ;  /* 0x0000000702047212 */ /* 0x040fe400078e3cff */
[----:B------:R-:W1:Y:S01]  /*0490*/  I2F.F64.S64 R8, R8 ;  /* 0x0000000800087312 */ /* 0x000e620000301c00 */
[----:B------:R-:W-:Y:S02]  /*04a0*/  LEA.HI R0, R2, R3, RZ, 0x1 ;  /* 0x0000000302007211 */ /* 0x000fe400078f08ff */
[----:B------:R-:W-:-:S02]  /*04b0*/  ISETP.GE.AND P1, PT, R4, RZ, PT ;  /* 0x000000ff0400720c */ /* 0x000fc40003f26270 */
[----:B------:R-:W-:-:S04]  /*04c0*/  IADD3 R2, PT, PT, -R0, RZ, RZ ;  /* 0x000000ff00027210 */ /* 0x000fc80007ffe1ff */
[----:B------:R-:W-:Y:S01]  /*04d0*/  @!P0 MOV R0, R2 ;  /* 0x0000000200008202 */ /* 0x000fe20000000f00 */
[----:B-1----:R-:W-:-:S10]  /*04e0*/  DMUL R14, R8, UR4 ;  /* 0x00000004080e7c28 */ /* 0x002fd40008000000 */
[----:B------:R-:W1:Y:S02]  /*04f0*/  F2F.F32.F64 R14, R14 ;  /* 0x0000000e000e7310 */ /* 0x000e640000301000 */
[----:B01----:R-:W-:-:S07]  /*0500*/  FSEL R2, -R14, R14, !P1 ;  /* 0x0000000e0e027208 */ /* 0x003fce0004800100 */
.L_x_4:
[----:B------:R-:W-:Y:S05]  /*0510*/  BSYNC.RECONVERGENT B1 ;  /* 0x0000000000017941 */ /* 0x000fea0003800200 */
.L_x_3:
[----:B------:R-:W-:Y:S02]  /*0520*/  HFMA2 R16, -RZ, RZ, 1.291015625, -0.052581787109375 ;  /* 0x3d2aaabbff107431 */ /* 0x000fe400000001ff */
[----:B------:R-:W-:Y:S02]  /*0530*/  IMAD.MOV.U32 R15, RZ, RZ, 0x37cbac00 ;  /* 0x37cbac00ff0f7424 */ /* 0x000fe400078e00ff */
[----:B------:R-:W-:Y:S01]  /*0540*/  FMUL R3, R2, R2 ;  /* 0x0000000202037220 */ /* 0x000fe20000400000 */
[----:B------:R-:W-:Y:S01]  /*0550*/  LOP3.LUT R6, R0, 0x1, RZ, 0xc0, !PT ;  /* 0x0000000100067812 */ /* 0x000fe200078ec0ff */
[----:B------:R-:W-:Y:S01]  /*0560*/  BSSY.RECONVERGENT B1, `(.L_x_6) ;  /* 0x0000043000017945 */ /* 0x000fe20003800200 */
[----:B------:R-:W-:Y:S01]  /*0570*/  MOV R17, 0x3effffff ;  /* 0x3effffff00117802 */ /* 0x000fe20000000f00 */
[----:B------:R-:W-:Y:S01]  /*0580*/  FFMA R4, R3, R15, -0.0013887860113754868507 ;  /* 0xbab607ed03047423 */ /* 0x000fe2000000000f */
[----:B------:R-:W-:Y:S02]  /*0590*/  ISETP.NE.U32.AND P0, PT, R6, 0x1, PT ;  /* 0x000000010600780c */ /* 0x000fe40003f05070 */
[----:B------:R-:W-:-:S02]  /*05a0*/  LOP3.LUT P1, RZ, R0, 0x2, RZ, 0xc0, !PT ;  /* 0x0000000200ff7812 */ /* 0x000fc4000782c0ff */
[----:B------:R-:W-:Y:S02]  /*05b0*/  FSEL R4, R4, -0.00019574658654164522886, !P0 ;  /* 0xb94d415304047808 */ /* 0x000fe40004000000 */
[----:B------:R-:W-:Y:S02]  /*05c0*/  FSEL R6, R16, 0.0083327032625675201416, !P0 ;  /* 0x3c0885e410067808 */ /* 0x000fe40004000000 */
[----:B------:R-:W-:Y:S02]  /*05d0*/  FSEL R0, R2, 1, P0 ;  /* 0x3f80000002007808 */ /* 0x000fe40000000000 */
[----:B------:R-:W-:Y:S01]  /*05e0*/  FSEL R19, -R17, -0.16666662693023681641, !P0 ;  /* 0xbe2aaaa811137808 */ /* 0x000fe20004000100 */
[----:B------:R-:W-:Y:S01]  /*05f0*/  FFMA R4, R3, R4, R6 ;  /* 0x0000000403047223 */ /* 0x000fe20000000006 */
[----:B------:R-:W-:Y:S01]  /*0600*/  FSETP.GE.AND P0, PT, |R7|, 105615, PT ;  /* 0x47ce47800700780b */ /* 0x000fe20003f06200 */
[C---:B------:R-:W-:Y:S02]  /*0610*/  FFMA R9, R3.reuse, R0, RZ ;  /* 0x0000000003097223 */ /* 0x040fe400000000ff */
[----:B------:R-:W-:-:S04]  /*0620*/  FFMA R4, R3, R4, R19 ;  /* 0x0000000403047223 */ /* 0x000fc80000000013 */
[----:B------:R-:W-:-:S04]  /*0630*/  FFMA R14, R9, R4, R0 ;  /* 0x00000004090e7223 */ /* 0x000fc80000000000 */
[----:B------:R-:W-:Y:S02]  /*0640*/  @P1 FADD R14, RZ, -R14 ;  /* 0x8000000eff0e1221 */ /* 0x000fe40000000000 */
[----:B------:R-:W-:Y:S05]  /*0650*/  @!P0 BRA `(.L_x_7) ;  /* 0x0000000000cc8947 */ /* 0x000fea0003800000 */
[----:B------:R-:W-:-:S13]  /*0660*/  FSETP.NEU.AND P0, PT, |R7|, +INF , PT ;  /* 0x7f8000000700780b */ /* 0x000fda0003f0d200 */
[----:B------:R-:W-:Y:S01]  /*0670*/  @!P0 FMUL R12, RZ, R7 ;  /* 0x00000007ff0c8220 */ /* 0x000fe20000400000 */
[----:B------:R-:W-:Y:S01]  /*0680*/  @!P0 IMAD.MOV.U32 R13, RZ, RZ, RZ ;  /* 0x000000ffff0d8224 */ /* 0x000fe200078e00ff */
[----:B------:R-:W-:Y:S06]  /*0690*/  @!P0 BRA `(.L_x_7) ;  /* 0x0000000000bc8947 */ /* 0x000fec0003800000 */
[----:B------:R-:W0:Y:S01]  /*06a0*/  LDC.64 R2, c[0x4][RZ] ;  /* 0x01000000ff027b82 */ /* 0x000e220000000a00 */
[----:B------:R-:W-:Y:S01]  /*06b0*/  SHF.L.U32 R4, R7, 0x8, RZ ;  /* 0x0000000807047819 */ /* 0x000fe200000006ff */
[----:B------:R-:W-:Y:S02]  /*06c0*/  HFMA2 R6, -RZ, RZ, 0, 0 ;  /* 0x00000000ff067431 */ /* 0x000fe400000001ff */
[----:B------:R-:W-:Y:S01]  /*06d0*/  IMAD.MOV.U32 R0, RZ, RZ, RZ ;  /* 0x000000ffff007224 */ /* 0x000fe200078e00ff */
[----:B------:R-:W-:Y:S01]  /*06e0*/  UMOV UR4, URZ ;  /* 0x000000ff00047c82 */ /* 0x000fe20008000000 */
[----:B------:R-:W-:-:S07]  /*06f0*/  LOP3.LUT R21, R4, 0x80000000, RZ, 0xfc, !PT ;  /* 0x8000000004157812 */ /* 0x000fce00078efcff */
.L_x_8:
[----:B0-----:R-:W-:-:S05]  /*0700*/  IMAD.WIDE.U32 R12, R0, 0x4, R2 ;  /* 0x00000004000c7825 */ /* 0x001fca00078e0002 */
[----:B------:R-:W2:Y:S01]  /*0710*/  LDG.E.CONSTANT R8, desc[UR6][R12.64] ;  /* 0x000000060c087981 */ /* 0x000ea2000c1e9900 */
[C---:B-1----:R-:W-:Y:S02]  /*0720*/  LEA R4, R0.reuse, R1, 0x2 ;  /* 0x0000000100047211 */ /* 0x042fe400078e10ff */
[----:B------:R-:W-:-:S04]  /*0730*/  IADD3 R0, PT, PT, R0, 0x1, RZ ;  /* 0x0000000100007810 */ /* 0x000fc80007ffe0ff */
[----:B------:R-:W-:Y:S01]  /*0740*/  ISETP.NE.AND P0, PT, R0, 0x6, PT ;  /* 0x000000060000780c */ /* 0x000fe20003f05270 */
[----:B--2---:R-:W-:-:S03]  /*0750*/  IMAD.WIDE.U32 R8, R8, R21, RZ ;  /* 0x0000001508087225 */ /* 0x004fc600078e00ff */
[----:B------:R-:W-:-:S04]  /*0760*/  IADD3 R19, P1, PT, R8, R6, RZ ;  /* 0x0000000608137210 */ /* 0x000fc80007f3e0ff */
[----:B------:R-:W-:Y:S01]  /*0770*/  IADD3.X R6, PT, PT, R9, UR4, RZ, P1, !PT ;  /* 0x0000000409067c10 */ /* 0x000fe20008ffe4ff */
[----:B------:R1:W-:Y:S04]  /*0780*/  STL [R4], R19 ;  /* 0x0000001304007387 */ /* 0x0003e80000100800 */
[----:B------:R-:W-:Y:S05]  /*0790*/  @P0 BRA `(.L_x_8) ;  /* 0xfffffffc00d80947 */ /* 0x000fea000383ffff */
[----:B-1----:R-:W-:Y:S01]  /*07a0*/  SHF.R.U32.HI R4, RZ, 0x17, R7 ;  /* 0x00000017ff047819 */ /* 0x002fe20000011607 */
[----:B------:R0:W-:Y:S03]  /*07b0*/  STL [R1+0x18], R6 ;  /* 0x0000180601007387 */ /* 0x0001e60000100800 */
[C---:B------:R-:W-:Y:S02]  /*07c0*/  LOP3.LUT R0, R4.reuse, 0xe0, RZ, 0xc0, !PT ;  /* 0x000000e004007812 */ /* 0x040fe400078ec0ff */
[----:B------:R-:W-:-:S03]  /*07d0*/  LOP3.LUT P0, RZ, R4, 0x1f, RZ, 0xc0, !PT ;  /* 0x0000001f04ff7812 */ /* 0x000fc6000780c0ff */
[----:B------:R-:W-:-:S05]  /*07e0*/  VIADD R0, R0, 0xffffff80 ;  /* 0xffffff8000007836 */ /* 0x000fca0000000000 */
[----:B------:R-:W-:-:S05]  /*07f0*/  SHF.R.U32.HI R0, RZ, 0x5, R0 ;  /* 0x00000005ff007819 */ /* 0x000fca0000011600 */
[----:B------:R-:W-:-:S05]  /*0800*/  IMAD R12, R0, -0x4, R1 ;  /* 0xfffffffc000c7824 */ /* 0x000fca00078e0201 */
[----:B------:R-:W2:Y:S04]  /*0810*/  LDL R0, [R12+0x18] ;  /* 0x000018000c007983 */ /* 0x000ea80000100800 */
[----:B------:R-:W2:Y:S04]  /*0820*/  LDL R3, [R12+0x14] ;  /* 0x000014000c037983 */ /* 0x000ea80000100800 */
[----:B------:R-:W3:Y:S01]  /*0830*/  @P0 LDL R2, [R12+0x10] ;  /* 0x000010000c020983 */ /* 0x000ee20000100800 */
[----:B------:R-:W-:Y:S01]  /*0840*/  LOP3.LUT R4, R4, 0x1f, RZ, 0xc0, !PT ;  /* 0x0000001f04047812 */ /* 0x000fe200078ec0ff */
[----:B------:R-:W-:Y:S01]  /*0850*/  UMOV UR4, 0x54442d19 ;  /* 0x54442d1900047882 */ /* 0x000fe20000000000 */
[----:B------:R-:W-:Y:S01]  /*0860*/  UMOV UR5, 0x3bf921fb ;  /* 0x3bf921fb00057882 */ /* 0x000fe20000000000 */
[----:B------:R-:W-:-:S02]  /*0870*/  ISETP.GE.AND P1, PT, R7, RZ, PT ;  /* 0x000000ff0700720c */ /* 0x000fc40003f26270 */
[-C--:B--2---:R-:W-:Y:S02]  /*0880*/  @P0 SHF.L.W.U32.HI R0, R3, R4.reuse, R0 ;  /* 0x0000000403000219 */ /* 0x084fe40000010e00 */
[----:B---3--:R-:W-:Y:S02]  /*0890*/  @P0 SHF.L.W.U32.HI R3, R2, R4, R3 ;  /* 0x0000000402030219 */ /* 0x008fe40000010e03 */
[--C-:B------:R-:W-:Y:S02]  /*08a0*/  SHF.R.U32.HI R13, RZ, 0x1e, R0.reuse ;  /* 0x0000001eff0d7819 */ /* 0x100fe40000011600 */
[C---:B------:R-:W-:Y:S02]  /*08b0*/  SHF.L.W.U32.HI R2, R3.reuse, 0x2, R0 ;  /* 0x0000000203027819 */ /* 0x040fe40000010e00 */
[----:B------:R-:W-:Y:S02]  /*08c0*/  SHF.L.U32 R3, R3, 0x2, RZ ;  /* 0x0000000203037819 */ /* 0x000fe400000006ff */
[----:B------:R-:W-:-:S02]  /*08d0*/  SHF.R.S32.HI R4, RZ, 0x1f, R2 ;  /* 0x0000001fff047819 */ /* 0x000fc40000011402 */
[----:B------:R-:W-:Y:S02]  /*08e0*/  LOP3.LUT R0, R2, R7, RZ, 0x3c, !PT ;  /* 0x0000000702007212 */ /* 0x000fe400078e3cff */
[C---:B------:R-:W-:Y:S02]  /*08f0*/  LOP3.LUT R8, R4.reuse, R3, RZ, 0x3c, !PT ;  /* 0x0000000304087212 */ /* 0x040fe400078e3cff */
[----:B------:R-:W-:Y:S02]  /*0900*/  LOP3.LUT R9, R4, R2, RZ, 0x3c, !PT ;  /* 0x0000000204097212 */ /* 0x000fe400078e3cff */
[----:B------:R-:W-:Y:S02]  /*0910*/  LEA.HI R13, R2, R13, RZ, 0x1 ;  /* 0x0000000d020d7211 */ /* 0x000fe400078f08ff */
[----:B------:R-:W-:Y:S02]  /*0920*/  ISETP.GE.AND P0, PT, R0, RZ, PT ;  /* 0x000000ff0000720c */ /* 0x000fe40003f06270 */
[----:B------:R-:W1:Y:S01]  /*0930*/  I2F.F64.S64 R8, R8 ;  /* 0x0000000800087312 */ /* 0x000e620000301c00 */
[----:B------:R-:W-:-:S05]  /*0940*/  IADD3 R0, PT, PT, -R13, RZ, RZ ;  /* 0x000000ff0d007210 */ /* 0x000fca0007ffe1ff */
[----:B------:R-:W-:Y:S01]  /*0950*/  @!P1 IMAD.MOV.U32 R13, RZ, RZ, R0 ;  /* 0x000000ffff0d9224 */ /* 0x000fe200078e0000 */
[----:B-1----:R-:W-:-:S10]  /*0960*/  DMUL R18, R8, UR4 ;  /* 0x0000000408127c28 */ /* 0x002fd40008000000 */
[----:B------:R-:W1:Y:S02]  /*0970*/  F2F.F32.F64 R18, R18 ;  /* 0x0000001200127310 */ /* 0x000e640000301000 */
[----:B01----:R-:W-:-:S07]  /*0980*/  FSEL R12, -R18, R18, !P0 ;  /* 0x00000012120c7208 */ /* 0x003fce0004000100 */
.L_x_7:
[----:B------:R-:W-:Y:S05]  /*0990*/  BSYNC.RECONVERGENT B1 ;  /* 0x0000000000017941 */ /* 0x000fea0003800200 */
.L_x_6:
[----:B------:R-:W-:Y:S01]  /*09a0*/  FMUL R2, R12, R12 ;  /* 0x0000000c0c027220 */ /* 0x000fe20000400000 */
[----:B------:R-:W-:Y:S01]  /*09b0*/  LOP3.LUT R0, R13, 0x1, RZ, 0xc0, !PT ;  /* 0x000000010d007812 */ /* 0x000fe200078ec0ff */
[----:B------:R0:W1:Y:S01]  /*09c0*/  MUFU.RSQ R4, |R7| ;  /* 0x4000000700047308 */ /* 0x0000620000001400 */
[----:B------:R-:W-:Y:S01]  /*09d0*/  IADD3 R11, PT, PT, R11, -0xd000000, RZ ;  /* 0xf30000000b0b7810 */ /* 0x000fe20007ffe0ff */
[----:B------:R-:W-:Y:S01]  /*09e0*/  FFMA R15, R2, R15, -0.0013887860113754868507 ;  /* 0xbab607ed020f7423 */ /* 0x000fe2000000000f */
[----:B------:R-:W-:Y:S01]  /*09f0*/  ISETP.NE.U32.AND P0, PT, R0, 0x1, PT ;  /* 0x000000010000780c */ /* 0x000fe20003f05070 */
[----:B------:R-:W-:Y:S01]  /*0a00*/  BSSY.RECONVERGENT B1, `(.L_x_9) ;  /* 0x0000017000017945 */ /* 0x000fe20003800200 */
[----:B------:R-:W-:Y:S02]  /*0a10*/  IADD3 R13, PT, PT, R13, 0x1, RZ ;  /* 0x000000010d0d7810 */ /* 0x000fe40007ffe0ff */
[----:B------:R-:W-:Y:S02]  /*0a20*/  FSEL R3, R16, 0.0083327032625675201416, P0 ;  /* 0x3c0885e410037808 */ /* 0x000fe40000000000 */
[----:B------:R-:W-:-:S02]  /*0a30*/  FSEL R15, R15, -0.00019574658654164522886, P0 ;  /* 0xb94d41530f0f7808 */ /* 0x000fc40000000000 */
[----:B------:R-:W-:Y:S02]  /*0a40*/  FSEL R17, -R17, -0.16666662693023681641, P0 ;  /* 0xbe2aaaa811117808 */ /* 0x000fe40000000100 */
[----:B------:R-:W-:Y:S01]  /*0a50*/  FSEL R0, R12, 1, !P0 ;  /* 0x3f8000000c007808 */ /* 0x000fe20004000000 */
[C---:B------:R-:W-:Y:S01]  /*0a60*/  FFMA R3, R2.reuse, R15, R3 ;  /* 0x0000000f02037223 */ /* 0x040fe20000000003 */
[----:B------:R-:W-:Y:S02]  /*0a70*/  ISETP.GT.U32.AND P0, PT, R11, 0x727fffff, PT ;  /* 0x727fffff0b00780c */ /* 0x000fe40003f04070 */
[----:B------:R-:W-:Y:S01]  /*0a80*/  LOP3.LUT P1, RZ, R13, 0x2, RZ, 0xc0, !PT ;  /* 0x000000020dff7812 */ /* 0x000fe2000782c0ff */
[C---:B------:R-:W-:Y:S01]  /*0a90*/  FFMA R17, R2.reuse, R3, R17 ;  /* 0x0000000302117223 */ /* 0x040fe20000000011 */
[----:B------:R-:W-:-:S04]  /*0aa0*/  FFMA R3, R2, R0, RZ ;  /* 0x0000000002037223 */ /* 0x000fc800000000ff */
[----:B------:R-:W-:-:S07]  /*0ab0*/  FFMA R17, R3, R17, R0 ;  /* 0x0000001103117223 */ /* 0x000fce0000000000 */
[----:B------:R-:W-:Y:S01]  /*0ac0*/  @P1 FADD R17, RZ, -R17 ;  /* 0x80000011ff111221 */ /* 0x000fe20000000000 */
[----:B01----:R-:W-:Y:S06]  /*0ad0*/  @!P0 BRA `(.L_x_10) ;  /* 0x0000000000148947 */ /* 0x003fec0003800000 */
[----:B------:R-:W-:Y:S01]  /*0ae0*/  FADD R7, |R7|, -RZ ;  /* 0x800000ff07077221 */ /* 0x000fe20000000200 */
[----:B------:R-:W-:-:S07]  /*0af0*/  MOV R6, 0xb10 ;  /* 0x00000b1000067802 */ /* 0x000fce0000000f00 */
[----:B------:R-:W-:Y:S05]  /*0b00*/  CALL.REL.NOINC `($__internal_0_$__cuda_sm20_sqrt_rn_f32_slowpath) ;  /* 0x0000001800f87944 */ /* 0x000fea0003c00000 */
[----:B------:R-:W-:Y:S01]  /*0b10*/  IMAD.MOV.U32 R3, RZ, RZ, R0 ;  /* 0x000000ffff037224 */ /* 0x000fe200078e0000 */
[----:B------:R-:W-:Y:S06]  /*0b20*/  BRA `(.L_x_11) ;  /* 0x0000000000107947 */ /* 0x000fec0003800000 */
.L_x_10:
[C---:B------:R-:W-:Y:S01]  /*0b30*/  FMUL.FTZ R0, R4.reuse, |R7| ;  /* 0x4000000704007220 */ /* 0x040fe20000410000 */
[----:B------:R-:W-:-:S03]  /*0b40*/  FMUL.FTZ R2, R4, 0.5 ;  /* 0x3f00000004027820 */ /* 0x000fc60000410000 */
[----:B------:R-:W-:-:S04]  /*0b50*/  FFMA R3, -R0, R0, |R7| ;  /* 0x0000000000037223 */ /* 0x000fc80000000507 */
[----:B------:R-:W-:-:S07]  /*0b60*/  FFMA R3, R3, R2, R0 ;  /* 0x0000000203037223 */ /* 0x000fce0000000000 */
.L_x_11:
[----:B------:R-:W-:Y:S05]  /*0b70*/  BSYNC.RECONVERGENT B1 ;  /* 0x0000000000017941 */ /* 0x000fea0003800200 */
.L_x_9:
[----:B------:R-:W-:Y:S01]  /*0b80*/  FFMA R14, R14, R17, R3 ;  /* 0x000000110e0e7223 */ /* 0x000fe20000000003 */
[----:B------:R-:W-:Y:S01]  /*0b90*/  BSSY.RECONVERGENT B1, `(.L_x_12) ;  /* 0x0000049000017945 */ /* 0x000fe20003800200 */
[----:B------:R-:W-:Y:S01]  /*0ba0*/  HFMA2 R3, -RZ, RZ, 1.875, 0 ;  /* 0x3f800000ff037431 */ /* 0x000fe200000001ff */
[----:B------:R-:W-:Y:S02]  /*0bb0*/  MOV R2, 0x3f800000 ;  /* 0x3f80000000027802 */ /* 0x000fe40000000f00 */
[----:B------:R-:W-:-:S13]  /*0bc0*/  FSETP.NEU.AND P0, PT, R14, 1, PT ;  /* 0x3f8000000e00780b */ /* 0x000fda0003f0d000 */
[----:B------:R-:W-:Y:S05]  /*0bd0*/  @!P0 BRA `(.L_x_13) ;  /* 0x0000000400108947 */ /* 0x000fea0003800000 */
[----:B------:R-:W-:-:S13]  /*0be0*/  FSETP.NAN.AND P0, PT, |R14|, |R14|, PT ;  /* 0x4000000e0e00720b */ /* 0x000fda0003f08200 */
[----:B------:R-:W-:Y:S01]  /*0bf0*/  @P0 FADD R3, R14, 0.89999997615814208984 ;  /* 0x3f6666660e030421 */ /* 0x000fe20000000000 */
[----:B------:R-:W-:Y:S06]  /*0c00*/  @P0 BRA `(.L_x_13) ;  /* 0x0000000400040947 */ /* 0x000fec0003800000 */
[----:B------:R-:W-:-:S04]  /*0c10*/  FSETP.NEU.AND P0, PT, |R14|, +INF , PT ;  /* 0x7f8000000e00780b */ /* 0x000fc80003f0d200 */
[----:B------:R-:W-:-:S13]  /*0c20*/  FSETP.NEU.AND P0, PT, R14, RZ, P0 ;  /* 0x000000ff0e00720b */ /* 0x000fda000070d000 */
[----:B------:R-:W-:-:S05]  /*0c30*/  @!P0 FADD R3, R14, R14 ;  /* 0x0000000e0e038221 */ /* 0x000fca0000000000 */
[----:B------:R-:W-:Y:S01]  /*0c40*/  @!P0 LOP3.LUT R3, R3, 0x7fffffff, RZ, 0xc0, !PT ;  /* 0x7fffffff03038812 */ /* 0x000fe200078ec0ff */
[----:B------:R-:W-:Y:S06]  /*0c50*/  @!P0 BRA `(.L_x_13) ;  /* 0x0000000000f08947 */ /* 0x000fec0003800000 */
[C---:B------:R-:W-:Y:S01]  /*0c60*/  FMUL R3, |R14|.reuse, 16777216 ;  /* 0x4b8000000e037820 */ /* 0x040fe20000400200 */
[C---:B------:R-:W-:Y:S02]  /*0c70*/  FSETP.GEU.AND P0, PT, |R14|.reuse, 1.175494350822287508e-38, PT ;  /* 0x008000000e00780b */ /* 0x040fe40003f0e200 */
[----:B------:R-:W-:Y:S02]  /*0c80*/  MOV R12, 0x3a2c32e4 ;  /* 0x3a2c32e4000c7802 */ /* 0x000fe40000000f00 */
[----:B------:R-:W-:Y:S02]  /*0c90*/  FSEL R3, R3, |R14|, !P0 ;  /* 0x4000000e03037208 */ /* 0x000fe40004000000 */
[----:B------:R-:W-:-:S03]  /*0ca0*/  FSETP.GEU.AND P2, PT, R14, RZ, PT ;  /* 0x000000ff0e00720b */ /* 0x000fc60003f4e000 */
[----:B------:R-:W-:-:S05]  /*0cb0*/  VIADD R0, R3, 0xc0cafb0d ;  /* 0xc0cafb0d03007836 */ /* 0x000fca0000000000 */
[----:B------:R-:W-:-:S04]  /*0cc0*/  LOP3.LUT R0, R0, 0xff800000, RZ, 0xc0, !PT ;  /* 0xff80000000007812 */ /* 0x000fc800078ec0ff */
[-C--:B------:R-:W-:Y:S02]  /*0cd0*/  IADD3 R3, PT, PT, R3, -R0.reuse, RZ ;  /* 0x8000000003037210 */ /* 0x080fe40007ffe0ff */
[----:B------:R-:W-:-:S03]  /*0ce0*/  I2FP.F32.S32 R0, R0 ;  /* 0x0000000000007245 */ /* 0x000fc60000201400 */
[C---:B------:R-:W-:Y:S01]  /*0cf0*/  FADD R6, R3.reuse, 1 ;  /* 0x3f80000003067421 */ /* 0x040fe20000000000 */
[----:B------:R-:W-:Y:S01]  /*0d00*/  FADD R4, R3, -1 ;  /* 0xbf80000003047421 */ /* 0x000fe20000000000 */
[----:B------:R-:W-:-:S03]  /*0d10*/  FSEL R3, RZ, -24, P0 ;  /* 0xc1c00000ff037808 */ /* 0x000fc60000000000 */
[----:B------:R-:W-:Y:S01]  /*0d20*/  FADD R7, R4, R4 ;  /* 0x0000000404077221 */ /* 0x000fe20000000000 */
[----:B------:R-:W0:Y:S01]  /*0d30*/  MUFU.RCP R6, R6 ;  /* 0x0000000600067308 */ /* 0x000e220000001000 */
[----:B------:R-:W-:Y:S02]  /*0d40*/  FFMA R0, R0, 1.1920928955078125e-07, R3 ;  /* 0x3400000000007823 */ /* 0x000fe40000000003 */
[----:B0-----:R-:W-:-:S04]  /*0d50*/  FMUL R7, R6, R7 ;  /* 0x0000000706077220 */ /* 0x001fc80000400000 */
[----:B------:R-:W-:Y:S01]  /*0d60*/  FADD R8, R4, -R7 ;  /* 0x8000000704087221 */ /* 0x000fe20000000000 */
[CC--:B------:R-:W-:Y:S01]  /*0d70*/  FMUL R3, R7.reuse, R7.reuse ;  /* 0x0000000707037220 */ /* 0x0c0fe20000400000 */
[----:B------:R-:W-:Y:S02]  /*0d80*/  FFMA R11, R7, 1.4426950216293334961, R0 ;  /* 0x3fb8aa3b070b7823 */ /* 0x000fe40000000000 */
[----:B------:R-:W-:Y:S01]  /*0d90*/  FADD R9, R8, R8 ;  /* 0x0000000808097221 */ /* 0x000fe20000000000 */
[C---:B------:R-:W-:Y:S01]  /*0da0*/  FFMA R8, R3.reuse, R12, 0.0032181653659790754318 ;  /* 0x3b52e7db03087423 */ /* 0x040fe2000000000c */
[----:B------:R-:W-:Y:S02]  /*0db0*/  FADD R0, R0, -R11 ;  /* 0x8000000b00007221 */ /* 0x000fe40000000000 */
[----:B------:R-:W-:Y:S01]  /*0dc0*/  FFMA R9, R4, -R7, R9 ;  /* 0x8000000704097223 */ /* 0x000fe20000000009 */
[----:B------:R-:W-:Y:S01]  /*0dd0*/  FFMA R8, R3, R8, 0.018033718690276145935 ;  /* 0x3c93bb7303087423 */ /* 0x000fe20000000008 */
[----:B------:R-:W-:-:S02]  /*0de0*/  FFMA R0, R7, 1.4426950216293334961, R0 ;  /* 0x3fb8aa3b07007823 */ /* 0x000fc40000000000 */
[----:B------:R-:W-:Y:S01]  /*0df0*/  FMUL R9, R6, R9 ;  /* 0x0000000906097220 */ /* 0x000fe20000400000 */
[----:B------:R-:W-:-:S03]  /*0e00*/  FFMA R8, R3, R8, 0.12022458761930465698 ;  /* 0x3df6384f03087423 */ /* 0x000fc60000000008 */
[----:B------:R-:W-:Y:S01]  /*0e10*/  FFMA R0, R9, 1.4426950216293334961, R0 ;  /* 0x3fb8aa3b09007823 */ /* 0x000fe20000000000 */
[----:B------:R-:W-:-:S03]  /*0e20*/  FMUL R8, R3, R8 ;  /* 0x0000000803087220 */ /* 0x000fc60000400000 */
[----:B------:R-:W-:Y:S01]  /*0e30*/  FFMA R4, R7, 1.9251366722983220825e-08, R0 ;  /* 0x32a55e3407047823 */ /* 0x000fe20000000000 */
[----:B------:R-:W-:-:S04]  /*0e40*/  FMUL R0, R8, 3 ;  /* 0x4040000008007820 */ /* 0x000fc80000400000 */
[----:B------:R-:W-:-:S04]  /*0e50*/  FFMA R9, R9, R0, R4 ;  /* 0x0000000009097223 */ /* 0x000fc80000000004 */
[----:B------:R-:W-:Y:S01]  /*0e60*/  FFMA R8, R7, R8, R9 ;  /* 0x0000000807087223 */ /* 0x000fe20000000009 */
[----:B------:R-:W-:-:S03]  /*0e70*/  IMAD.MOV.U32 R7, RZ, RZ, 0x391fcb8e ;  /* 0x391fcb8eff077424 */ /* 0x000fc600078e00ff */
[----:B------:R-:W-:-:S04]  /*0e80*/  FADD R0, R11, R8 ;  /* 0x000000080b007221 */ /* 0x000fc80000000000 */
[----:B------:R-:W-:Y:S01]  /*0e90*/  FMUL R3, R0, 0.89999997615814208984 ;  /* 0x3f66666600037820 */ /* 0x000fe20000400000 */
[----:B------:R-:W-:-:S03]  /*0ea0*/  FADD R11, -R11, R0 ;  /* 0x000000000b0b7221 */ /* 0x000fc60000000100 */
[----:B------:R-:W0:Y:S01]  /*0eb0*/  FRND R4, R3 ;  /* 0x0000000300047307 */ /* 0x000e220000201000 */
[----:B------:R-:W-:Y:S01]  /*0ec0*/  FADD R11, R8, -R11 ;  /* 0x8000000b080b7221 */ /* 0x000fe20000000000 */
[----:B------:R-:W-:Y:S01]  /*0ed0*/  FFMA R0, R0, 0.89999997615814208984, -R3 ;  /* 0x3f66666600007823 */ /* 0x000fe20000000803 */
[----:B------:R-:W-:-:S03]  /*0ee0*/  FSETP.GT.AND P0, PT, |R3|, 152, PT ;  /* 0x431800000300780b */ /* 0x000fc60003f04200 */
[----:B------:R-:W-:Y:S01]  /*0ef0*/  FFMA R11, R11, 0.89999997615814208984, R0 ;  /* 0x3f6666660b0b7823 */ /* 0x000fe20000000000 */
[----:B0-----:R-:W-:Y:S01]  /*0f00*/  FADD R0, R3, -R4 ;  /* 0x8000000403007221 */ /* 0x001fe20000000000 */
[----:B------:R-:W-:-:S03]  /*0f10*/  FSETP.GT.AND P1, PT, R4, RZ, PT ;  /* 0x000000ff0400720b */ /* 0x000fc60003f24000 */
[----:B------:R-:W-:Y:S01]  /*0f20*/  FADD R0, R0, R11 ;  /* 0x0000000b00007221 */ /* 0x000fe20000000000 */
[----:B------:R-:W-:Y:S02]  /*0f30*/  SEL R4, RZ, 0x83000000, P1 ;  /* 0x83000000ff047807 */ /* 0x000fe40000800000 */
[----:B------:R-:W-:Y:S01]  /*0f40*/  FSETP.GEU.AND P1, PT, R3, RZ, PT ;  /* 0x000000ff0300720b */ /* 0x000fe20003f2e000 */
[----:B------:R-:W-:-:S04]  /*0f50*/  FFMA R7, R0, R7, 0.0013391353422775864601 ;  /* 0x3aaf85ed00077423 */ /* 0x000fc80000000007 */
[----:B------:R-:W-:-:S04]  /*0f60*/  FFMA R7, R0, R7, 0.0096188392490148544312 ;  /* 0x3c1d985600077423 */ /* 0x000fc80000000007 */
[C---:B------:R-:W-:Y:S02]  /*0f70*/  FFMA R9, R0.reuse, R7, 0.055503588169813156128 ;  /* 0x3d6357bb00097423 */ /* 0x040fe40000000007 */
[----:B------:R0:W1:Y:S02]  /*0f80*/  F2I.NTZ R7, R3 ;  /* 0x0000000300077305 */ /* 0x0000640000203100 */
[----:B------:R-:W-:-:S04]  /*0f90*/  FFMA R9, R0, R9, 0.24022644758224487305 ;  /* 0x3e75fdec00097423 */ /* 0x000fc80000000009 */
[----:B------:R-:W-:Y:S01]  /*0fa0*/  FFMA R9, R0, R9, 0.69314718246459960938 ;  /* 0x3f31721800097423 */ /* 0x000fe20000000009 */
[----:B0-----:R-:W-:-:S03]  /*0fb0*/  FSEL R3, RZ, +INF , !P1 ;  /* 0x7f800000ff037808 */ /* 0x001fc60004800000 */
[----:B------:R-:W-:Y:S01]  /*0fc0*/  FFMA R9, R0, R9, 1 ;  /* 0x3f80000000097423 */ /* 0x000fe20000000009 */
[----:B------:R-:W-:Y:S02]  /*0fd0*/  IADD3 R0, PT, PT, R4, 0x7f000000, RZ ;  /* 0x7f00000004007810 */ /* 0x000fe40007ffe0ff */
[----:B-1----:R-:W-:-:S03]  /*0fe0*/  LEA R7, R7, -R4, 0x17 ;  /* 0x8000000407077211 */ /* 0x002fc600078eb8ff */
[----:B------:R-:W-:-:S04]  /*0ff0*/  FMUL R0, R0, R9 ;  /* 0x0000000900007220 */ /* 0x000fc80000400000 */
[----:B------:R-:W-:Y:S01]  /*1000*/  @!P0 FMUL R3, R7, R0 ;  /* 0x0000000007038220 */ /* 0x000fe20000400000 */
[----:B------:R-:W-:-:S07]  /*1010*/  @!P2 IMAD.MOV.U32 R3, RZ, RZ, 0x7fffffff ;  /* 0x7fffffffff03a424 */ /* 0x000fce00078e00ff */
.L_x_13:
[----:B------:R-:W-:Y:S05]  /*1020*/  BSYNC.RECONVERGENT B1 ;  /* 0x0000000000017941 */ /* 0x000fea0003800200 */
.L_x_12:
[----:B------:R-:W-:Y:S01]  /*1030*/  FADD R14, |R14|, 1 ;  /* 0x3f8000000e0e7421 */ /* 0x000fe20000000200 */
[----:B------:R-:W-:Y:S01]  /*1040*/  IMAD.MOV.U32 R9, RZ, RZ, 0x3e055027 ;  /* 0x3e055027ff097424 */ /* 0x000fe200078e00ff */
[----:B------:R-:W-:Y:S01]  /*1050*/  IADD3 R10, PT, PT, R10, 0x1, RZ ;  /* 0x000000010a0a7810 */ /* 0x000fe20007ffe0ff */
[----:B------:R-:W-:Y:S02]  /*1060*/  IMAD.MOV.U32 R12, RZ, RZ, 0x437c0000 ;  /* 0x437c0000ff0c7424 */ /* 0x000fe400078e00ff */
[C---:B------:R-:W-:Y:S02]  /*1070*/  IADD3 R0, PT, PT, R14.reuse, -0x3f2aaaab, RZ ;  /* 0xc0d555550e007810 */ /* 0x040fe40007ffe0ff */
[----:B------:R-:W-:Y:S02]  /*1080*/  ISETP.GT.U32.AND P0, PT, R14, 0x7f7fffff, PT ;  /* 0x7f7fffff0e00780c */ /* 0x000fe40003f04070 */
[----:B------:R-:W-:-:S04]  /*1090*/  LOP3.LUT R7, R0, 0xff800000, RZ, 0xc0, !PT ;  /* 0xff80000000077812 */ /* 0x000fc800078ec0ff */
[----:B------:R-:W-:-:S05]  /*10a0*/  IADD3 R0, PT, PT, R14, -R7, RZ ;  /* 0x800000070e007210 */ /* 0x000fca0007ffe0ff */
[----:B------:R-:W-:Y:S01]  /*10b0*/  FADD R4, R0, -1 ;  /* 0xbf80000000047421 */ /* 0x000fe20000000000 */
[----:B------:R-:W-:Y:S02]  /*10c0*/  I2FP.F32.S32 R0, R7 ;  /* 0x0000000700007245 */ /* 0x000fe40000201400 */
[----:B------:R-:W-:Y:S01]  /*10d0*/  MOV R7, 0x7f800000 ;  /* 0x7f80000000077802 */ /* 0x000fe20000000f00 */
[----:B------:R-:W-:Y:S02]  /*10e0*/  FFMA R9, R4, -R9, 0.14084610342979431152 ;  /* 0x3e1039f604097423 */ /* 0x000fe40000000809 */
[----:B------:R-:W-:Y:S02]  /*10f0*/  FFMA R0, R0, 1.1920928955078125e-07, RZ ;  /* 0x3400000000007823 */ /* 0x000fe400000000ff */
[----:B------:R-:W-:-:S04]  /*1100*/  FFMA R9, R4, R9, -0.12148627638816833496 ;  /* 0xbdf8cdcc04097423 */ /* 0x000fc80000000009 */
[----:B------:R-:W-:-:S04]  /*1110*/  FFMA R9, R4, R9, 0.13980610668659210205 ;  /* 0x3e0f295504097423 */ /* 0x000fc80000000009 */
[----:B------:R-:W-:-:S04]  /*1120*/  FFMA R9, R4, R9, -0.16684235632419586182 ;  /* 0xbe2ad8b904097423 */ /* 0x000fc80000000009 */
[----:B------:R-:W-:-:S04]  /*1130*/  FFMA R9, R4, R9, 0.20012299716472625732 ;  /* 0x3e4ced0b04097423 */ /* 0x000fc80000000009 */
[----:B------:R-:W-:-:S04]  /*1140*/  FFMA R9, R4, R9, -0.24999669194221496582 ;  /* 0xbe7fff2204097423 */ /* 0x000fc80000000009 */
[----:B------:R-:W-:-:S04]  /*1150*/  FFMA R9, R4, R9, 0.33333182334899902344 ;  /* 0x3eaaaa7804097423 */ /* 0x000fc80000000009 */
[----:B------:R-:W-:-:S04]  /*1160*/  FFMA R9, R4, R9, -0.5 ;  /* 0xbf00000004097423 */ /* 0x000fc80000000009 */
[----:B------:R-:W-:-:S04]  /*1170*/  FMUL R9, R4, R9 ;  /* 0x0000000904097220 */ /* 0x000fc80000400000 */
[----:B------:R-:W-:-:S04]  /*1180*/  FFMA R9, R4, R9, R4 ;  /* 0x0000000904097223 */ /* 0x000fc80000000004 */
[----:B------:R-:W-:Y:S01]  /*1190*/  FFMA R0, R0, 0.69314718246459960938, R9 ;  /* 0x3f31721800007823 */ /* 0x000fe20000000009 */
[C---:B------:R-:W-:Y:S01]  /*11a0*/  @P0 FFMA R0, R14.reuse, R7, +INF ;  /* 0x7f8000000e000423 */ /* 0x040fe20000000007 */
[----:B------:R-:W-:-:S04]  /*11b0*/  FSETP.NEU.AND P0, PT, R14, RZ, PT ;  /* 0x000000ff0e00720b */ /* 0x000fc80003f0d000 */
[----:B------:R-:W-:-:S05]  /*11c0*/  FSEL R0, R0, -INF , P0 ;  /* 0xff80000000007808 */ /* 0x000fca0000000000 */
[----:B------:R-:W-:Y:S01]  /*11d0*/  FADD R0, R0, R3 ;  /* 0x0000000300007221 */ /* 0x000fe20000000000 */
[----:B------:R-:W-:-:S03]  /*11e0*/  HFMA2 R3, -RZ, RZ, 0.96630859375, -0.0022525787353515625 ;  /* 0x3bbb989dff037431 */ /* 0x000fc600000001ff */
[C---:B------:R-:W-:Y:S01]  /*11f0*/  FMUL R6, R0.reuse, 0.0099999997764825820923 ;  /* 0x3c23d70a00067820 */ /* 0x040fe20000400000 */
[----:B------:R-:W-:-:S03]  /*1200*/  FMUL R0, R0, 0.0010000000474974513054 ;  /* 0x3a83126f00007820 */ /* 0x000fc60000400000 */
[C---:B------:R-:W-:Y:S01]  /*1210*/  FMUL R4, |R6|.reuse, 2.8853900432586669922 ;  /* 0x4038aa3b06047820 */ /* 0x040fe20000400200 */
[C---:B------:R-:W-:Y:S01]  /*1220*/  FMUL R11, R6.reuse, R6 ;  /* 0x00000006060b7220 */ /* 0x040fe20000400000 */
[----:B------:R-:W-:Y:S01]  /*1230*/  FSETP.GE.AND P0, PT, |R6|, 9.010913848876953125, PT ;  /* 0x41102cb40600780b */ /* 0x000fe20003f06200 */
[----:B------:R-:W-:Y:S01]  /*1240*/  FFMA.SAT R3, R0, R3, 0.5 ;  /* 0x3f00000000037423 */ /* 0x000fe20000002003 */
[----:B------:R-:W-:Y:S02]  /*1250*/  FSETP.GE.AND P1, PT, |R6|, 0.60000002384185791016, PT ;  /* 0x3f19999a0600780b */ /* 0x000fe40003f26200 */
[----:B------:R-:W0:Y:S01]  /*1260*/  MUFU.EX2 R4, R4 ;  /* 0x0000000400047308 */ /* 0x000e220000000800 */
[----:B------:R-:W-:Y:S01]  /*1270*/  FFMA.RM R3, R3, R12, 12582913 ;  /* 0x4b40000103037423 */ /* 0x000fe2000000400c */
[----:B------:R-:W-:-:S03]  /*1280*/  MOV R12, 0x3c80f082 ;  /* 0x3c80f082000c7802 */ /* 0x000fc60000000f00 */
[C---:B------:R-:W-:Y:S01]  /*1290*/  FADD R7, R3.reuse, -12583039 ;  /* 0xcb40007f03077421 */ /* 0x040fe20000000000 */
[----:B------:R-:W-:Y:S02]  /*12a0*/  IMAD.SHL.U32 R3, R3, 0x800000, RZ ;  /* 0x0080000003037824 */ /* 0x000fe400078e00ff */
[----:B------:R-:W-:Y:S01]  /*12b0*/  FFMA R12, R11, R12, -0.052303962409496307373 ;  /* 0xbd563cae0b0c7423 */ /* 0x000fe2000000000c */
[----:B------:R-:W-:Y:S01]  /*12c0*/  FFMA R7, R0, 1.4426950216293334961, -R7 ;  /* 0x3fb8aa3b00077823 */ /* 0x000fe20000000807 */
[----:B0-----:R-:W-:-:S03]  /*12d0*/  FADD R8, R4, 1 ;  /* 0x3f80000004087421 */ /* 0x001fc60000000000 */
[----:B------:R-:W-:Y:S01]  /*12e0*/  FFMA R4, R0, 1.925963033500011079e-08, R7 ;  /* 0x32a5706000047823 */ /* 0x000fe20000000007 */
[C---:B------:R-:W-:Y:S01]  /*12f0*/  FFMA R0, R11.reuse, R12, 0.1331529766321182251 ;  /* 0x3e0859410b007423 */ /* 0x040fe2000000000c */
[----:B------:R-:W0:Y:S03]  /*1300*/  MUFU.RCP R9, R8 ;  /* 0x0000000800097308 */ /* 0x000e260000001000 */
[----:B------:R-:W-:-:S04]  /*1310*/  FFMA R0, R11, R0, -0.33332768082618713379 ;  /* 0xbeaaa9ed0b007423 */ /* 0x000fc80000000000 */
[----:B------:R-:W-:Y:S01]  /*1320*/  FFMA R11, R11, R0, RZ ;  /* 0x000000000b0b7223 */ /* 0x000fe200000000ff */
[----:B------:R-:W1:Y:S01]  /*1330*/  MUFU.EX2 R4, R4 ;  /* 0x0000000400047308 */ /* 0x000e620000000800 */
[----:B0-----:R-:W-:-:S05]  /*1340*/  FFMA R2, R9, -2, R2 ;  /* 0xc000000009027823 */ /* 0x001fca0000000002 */
[----:B------:R-:W-:Y:S02]  /*1350*/  FSEL R7, R2, 1, !P0 ;  /* 0x3f80000002077808 */ /* 0x000fe40004000000 */
[----:B------:R-:W-:Y:S02]  /*1360*/  ISETP.NE.AND P0, PT, R10, 0x3e8, PT ;  /* 0x000003e80a00780c */ /* 0x000fe40003f05270 */
[--C-:B------:R-:W-:Y:S01]  /*1370*/  LOP3.LUT R2, R7, 0x80000000, R6.reuse, 0xb8, !PT ;  /* 0x8000000007027812 */ /* 0x100fe200078eb806 */
[----:B------:R-:W-:-:S04]  /*1380*/  @!P1 FFMA R2, R6, R11, R6 ;  /* 0x0000000b06029223 */ /* 0x000fc80000000006 */
[----:B-1----:R-:W-:-:S06]  /*1390*/  FFMA R7, R3, R4, -R2 ;  /* 0x0000000403077223 */ /* 0x002fcc0000000802 */
[----:B------:R-:W-:Y:S05]  /*13a0*/  @P0 BRA `(.L_x_14) ;  /* 0xffffffec005c0947 */ /* 0x000fea000383ffff */
[----:B------:R-:W-:Y:S05]  /*13b0*/  BRA `(.L_x_15) ;  /* 0x0000001000b87947 */ /* 0x000fea0003800000 */
.L_x_2:
[----:B------:R-:W-:-:S07]  /*13c0*/  HFMA2 R10, -RZ, RZ, 0, 0 ;  /* 0x00000000ff0a7431 */ /* 0x000fce00000001ff */
.L_x_27:
[C---:B-----5:R-:W-:Y:S01]  /*13d0*/  FMUL R0, R7.reuse, 0.63661974668502807617 ;  /* 0x3f22f98307007820 */ /* 0x060fe20000400000 */
[C---:B------:R-:W-:Y:S01]  /*13e0*/  FSETP.GE.AND P0, PT, |R7|.reuse, 105615, PT ;  /* 0x47ce47800700780b */ /* 0x040fe20003f06200 */
[----:B------:R-:W-:Y:S01]  /*13f0*/  BSSY.RECONVERGENT B1, `(.L_x_16) ;  /* 0x0000041000017945 */ /* 0x000fe20003800200 */
[----:B------:R-:W-:-:S03]  /*1400*/  FADD R11, |R7|, -RZ ;  /* 0x800000ff070b7221 */ /* 0x000fc60000000200 */
[----:B------:R-:W0:Y:S02]  /*1410*/  F2I.NTZ R0, R0 ;  /* 0x0000000000007305 */ /* 0x000e240000203100 */
[-C--:B0-----:R-:W-:Y:S02]  /*1420*/  I2FP.F32.S32 R16, R0.reuse ;  /* 0x0000000000107245 */ /* 0x081fe40000201400 */
[----:B------:R-:W-:-:S03]  /*1430*/  MOV R17, R0 ;  /* 0x0000000000117202 */ /* 0x000fc60000000f00 */
[----:B------:R-:W-:-:S04]  /*1440*/  FFMA R3, R16, -1.5707962512969970703, R7 ;  /* 0xbfc90fda10037823 */ /* 0x000fc80000000007 */
[----:B------:R-:W-:-:S04]  /*1450*/  FFMA R3, R16, -7.5497894158615963534e-08, R3 ;  /* 0xb3a2216810037823 */ /* 0x000fc80000000003 */
[----:B------:R-:W-:-:S04]  /*1460*/  FFMA R16, R16, -5.3903029534742383927e-15, R3 ;  /* 0xa7c234c510107823 */ /* 0x000fc80000000003 */
[----:B------:R-:W-:Y:S01]  /*1470*/  IMAD.MOV.U32 R2, RZ, RZ, R16 ;  /* 0x000000ffff027224 */ /* 0x000fe200078e0010 */
[----:B------:R-:W-:Y:S06]  /*1480*/  @!P0 BRA `(.L_x_17) ;  /* 0x0000000000dc8947 */ /* 0x000fec0003800000 */
[----:B------:R-:W-:-:S13]  /*1490*/  FSETP.NEU.AND P0, PT, |R7|, +INF , PT ;  /* 0x7f8000000700780b */ /* 0x000fda0003f0d200 */
[----:B------:R-:W-:Y:S01]  /*14a0*/  @!P0 FMUL R2, RZ, R7 ;  /* 0x00000007ff028220 */ /* 0x000fe20000400000 */
[----:B------:R-:W-:Y:S01]  /*14b0*/  @!P0 MOV R0, RZ ;  /* 0x000000ff00008202 */ /* 0x000fe20000000f00 */
[----:B------:R-:W-:Y:S06]  /*14c0*/  @!P0 BRA `(.L_x_17) ;  /* 0x0000000000cc8947 */ /* 0x000fec0003800000 */
[----:B------:R-:W-:Y:S01]  /*14d0*/  SHF.L.U32 R2, R7, 0x8, RZ ;  /* 0x0000000807027819 */ /* 0x000fe200000006ff */
[----:B------:R-:W-:Y:S01]  /*14e0*/  IMAD.MOV.U32 R6, RZ, RZ, RZ ;  /* 0x000000ffff067224 */ /* 0x000fe200078e00ff */
[----:B------:R-:W-:Y:S01]  /*14f0*/  MOV R0, R1 ;  /* 0x0000000100007202 */ /* 0x000fe20000000f00 */
[----:B------:R-:W0:Y:S01]  /*1500*/  LDCU.64 UR8, c[0x4][URZ] ;  /* 0x01000000ff0877ac */ /* 0x000e220008000a00 */
[----:B------:R-:W-:Y:S01]  /*1510*/  LOP3.LUT R15, R2, 0x80000000, RZ, 0xfc, !PT ;  /* 0x80000000020f7812 */ /* 0x000fe200078efcff */
[----:B------:R-:W-:Y:S01]  /*1520*/  UMOV UR5, URZ ;  /* 0x000000ff00057c82 */ /* 0x000fe20008000000 */
[----:B------:R-:W-:-:S05]  /*1530*/  UMOV UR4, URZ ;  /* 0x000000ff00047c82 */ /* 0x000fca0008000000 */
.L_x_18:
[----:B0-----:R-:W-:Y:S01]  /*1540*/  MOV R8, UR8 ;  /* 0x0000000800087c02 */ /* 0x001fe20008000f00 */
[----:B------:R-:W-:-:S05]  /*1550*/  IMAD.U32 R9, RZ, RZ, UR9 ;  /* 0x00000009ff097e24 */ /* 0x000fca000f8e00ff */
[----:B------:R-:W2:Y:S01]  /*1560*/  LDG.E.CONSTANT R2, desc[UR6][R8.64] ;  /* 0x0000000608027981 */ /* 0x000ea2000c1e9900 */
[----:B------:R-:W-:Y:S02]  /*1570*/  UIADD3 UR8, UP0, UPT, UR8, 0x4, URZ ;  /* 0x0000000408087890 */ /* 0x000fe4000ff1e0ff */
[----:B------:R-:W-:Y:S02]  /*1580*/  UIADD3 UR4, UPT, UPT, UR4, 0x1, URZ ;  /* 0x0000000104047890 */ /* 0x000fe4000fffe0ff */
[----:B------:R-:W-:Y:S02]  /*1590*/  UIADD3.X UR9, UPT, UPT, URZ, UR9, URZ, UP0, !UPT ;  /* 0x00000009ff097290 */ /* 0x000fe400087fe4ff */
[----:B------:R-:W-:Y:S01]  /*15a0*/  UISETP.NE.AND UP0, UPT, UR4, 0x6, UPT ;  /* 0x000000060400788c */ /* 0x000fe2000bf05270 */
[----:B--2---:R-:W-:-:S03]  /*15b0*/  IMAD.WIDE.U32 R2, R2, R15, RZ ;  /* 0x0000000f02027225 */ /* 0x004fc600078e00ff */
[----:B------:R-:W-:-:S04]  /*15c0*/  IADD3 R13, P0, PT, R2, R6, RZ ;  /* 0x00000006020d7210 */ /* 0x000fc80007f1e0ff */
[----:B------:R-:W-:Y:S01]  /*15d0*/  IADD3.X R6, PT, PT, R3, UR5, RZ, P0, !PT ;  /* 0x0000000503067c10 */ /* 0x000fe200087fe4ff */
[----:B------:R0:W-:Y:S02]  /*15e0*/  STL [R0], R13 ;  /* 0x0000000d00007387 */ /* 0x0001e40000100800 */
[----:B0-----:R-:W-:Y:S01]  /*15f0*/  IADD3 R0, PT, PT, R0, 0x4, RZ ;  /* 0x0000000400007810 */ /* 0x001fe20007ffe0ff */
[----:B------:R-:W-:Y:S06]  /*1600*/  BRA.U UP0, `(.L_x_18) ;  /* 0xfffffffd00cc7547 */ /* 0x000fec000b83ffff */
[----:B------:R-:W-:Y:S01]  /*1610*/  SHF.R.U32.HI R4, RZ, 0x17, R7 ;  /* 0x00000017ff047819 */ /* 0x000fe20000011607 */
[----:B------:R0:W-:Y:S03]  /*1620*/  STL [R1+0x18], R6 ;  /* 0x0000180601007387 */ /* 0x0001e60000100800 */
[C---:B------:R-:W-:Y:S02]  /*1630*/  LOP3.LUT R0, R4.reuse, 0xe0, RZ, 0xc0, !PT ;  /* 0x000000e004007812 */ /* 0x040fe400078ec0ff */
        /* <DEDUP_REMOVED lines=28> */
.L_x_17:
[----:B------:R-:W-:Y:S05]  /*1800*/  BSYNC.RECONVERGENT B1 ;  /* 0x0000000000017941 */ /* 0x000fea0003800200 */
.L_x_16:
        /* <DEDUP_REMOVED lines=26> */
[----:B------:R-:W-:Y:S01]  /*19b0*/  HFMA2 R6, -RZ, RZ, 0, 0 ;  /* 0x00000000ff067431 */ /* 0x000fe200000001ff */
[----:B------:R-:W-:Y:S01]  /*19c0*/  MOV R0, RZ ;  /* 0x000000ff00007202 */ /* 0x000fe20000000f00 */
[----:B------:R-:W-:Y:S01]  /*19d0*/  UMOV UR4, URZ ;  /* 0x000000ff00047c82 */ /* 0x000fe20008000000 */
[----:B------:R-:W-:-:S07]  /*19e0*/  LOP3.LUT R21, R4, 0x80000000, RZ, 0xfc, !PT ;  /* 0x8000000004157812 */ /* 0x000fce00078efcff */
.L_x_21:
[----:B0-----:R-:W-:-:S05]  /*19f0*/  IMAD.WIDE.U32 R16, R0, 0x4, R2 ;  /* 0x0000000400107825 */ /* 0x001fca00078e0002 */
        /* <DEDUP_REMOVED lines=35> */
[----:B------:R-:W-:-:S05]  /*1c30*/  IMAD.MOV R0, RZ, RZ, -R17 ;  /* 0x000000ffff007224 */ /* 0x000fca00078e0a11 */
[----:B------:R-:W-:Y:S01]  /*1c40*/  @!P1 MOV R17, R0 ;  /* 0x0000000000119202 */ /* 0x000fe20000000f00 */
[----:B-1----:R-:W-:-:S10]  /*1c50*/  DMUL R18, R8, UR4 ;  /* 0x0000000408127c28 */ /* 0x002fd40008000000 */
[----:B------:R-:W1:Y:S02]  /*1c60*/  F2F.F32.F64 R18, R18 ;  /* 0x0000001200127310 */ /* 0x000e640000301000 */
[----:B01----:R-:W-:-:S07]  /*1c70*/  FSEL R16, -R18, R18, !P0 ;  /* 0x0000001212107208 */ /* 0x003fce0004000100 */
.L_x_20:
[----:B------:R-:W-:Y:S05]  /*1c80*/  BSYNC.RECONVERGENT B1 ;  /* 0x0000000000017941 */ /* 0x000fea0003800200 */
.L_x_19:
        /* <DEDUP_REMOVED lines=25> */
.L_x_23:
[C---:B------:R-:W-:Y:S01]  /*1e20*/  FMUL.FTZ R0, R4.reuse, |R7| ;  /* 0x4000000704007220 */ /* 0x040fe20000410000 */
[----:B------:R-:W-:-:S03]  /*1e30*/  FMUL.FTZ R2, R4, 0.5 ;  /* 0x3f00000004027820 */ /* 0x000fc60000410000 */
[----:B------:R-:W-:-:S04]  /*1e40*/  FFMA R3, -R0, R0, |R7| ;  /* 0x0000000000037223 */ /* 0x000fc80000000507 */
[----:B------:R-:W-:-:S07]  /*1e50*/  FFMA R3, R3, R2, R0 ;  /* 0x0000000203037223 */ /* 0x000fce0000000000 */
.L_x_24:
[----:B------:R-:W-:Y:S05]  /*1e60*/  BSYNC.RECONVERGENT B1 ;  /* 0x0000000000017941 */ /* 0x000fea0003800200 */
.L_x_22:
        /* <DEDUP_REMOVED lines=15> */
[C---:B------:R-:W-:Y:S01]  /*1f60*/  FSETP.GEU.AND P0, PT, |R12|.reuse, 1.175494350822287508e-38, PT ;  /* 0x008000000c00780b */ /* 0x040fe20003f0e200 */
[----:B------:R-:W-:Y:S01]  /*1f70*/  HFMA2 R14, -RZ, RZ, 0.771484375, 0.21533203125 ;  /* 0x3a2c32e4ff0e7431 */ /* 0x000fe200000001ff */
[----:B------:R-:W-:Y:S02]  /*1f80*/  FSETP.GEU.AND P2, PT, R12, RZ, PT ;  /* 0x000000ff0c00720b */ /* 0x000fe40003f4e000 */
[----:B------:R-:W-:-:S04]  /*1f90*/  FSEL R3, R3, |R12|, !P0 ;  /* 0x4000000c03037208 */ /* 0x000fc80004000000 */
[----:B------:R-:W-:-:S04]  /*1fa0*/  IADD3 R0, PT, PT, R3, -0x3f3504f3, RZ ;  /* 0xc0cafb0d03007810 */ /* 0x000fc80007ffe0ff */
[----:B------:R-:W-:-:S05]  /*1fb0*/  LOP3.LUT R0, R0, 0xff800000, RZ, 0xc0, !PT ;  /* 0xff80000000007812 */ /* 0x000fca00078ec0ff */
[----:B------:R-:W-:Y:S01]  /*1fc0*/  IMAD.IADD R3, R3, 0x1, -R0 ;  /* 0x0000000103037824 */ /* 0x000fe200078e0a00 */
        /* <DEDUP_REMOVED lines=25> */
[----:B------:R-:W-:-:S03]  /*2160*/  MOV R7, 0x391fcb8e ;  /* 0x391fcb8e00077802 */ /* 0x000fc60000000f00 */
        /* <DEDUP_REMOVED lines=21> */
[----:B------:R-:W-:Y:S01]  /*22c0*/  IADD3 R0, PT, PT, R4, 0x7f000000, RZ ;  /* 0x7f00000004007810 */ /* 0x000fe20007ffe0ff */
[----:B-1----:R-:W-:-:S04]  /*22d0*/  IMAD R7, R7, 0x800000, -R4 ;  /* 0x0080000007077824 */ /* 0x002fc800078e0a04 */
[----:B------:R-:W-:-:S04]  /*22e0*/  FMUL R0, R0, R9 ;  /* 0x0000000900007220 */ /* 0x000fc80000400000 */
[----:B------:R-:W-:Y:S01]  /*22f0*/  @!P0 FMUL R3, R7, R0 ;  /* 0x0000000007038220 */ /* 0x000fe20000400000 */
[----:B------:R-:W-:-:S07]  /*2300*/  @!P2 MOV R3, 0x7fffffff ;  /* 0x7fffffff0003a802 */ /* 0x000fce0000000f00 */
.L_x_26:
[----:B------:R-:W-:Y:S05]  /*2310*/  BSYNC.RECONVERGENT B1 ;  /* 0x0000000000017941 */ /* 0x000fea0003800200 */
.L_x_25:
[----:B------:R-:W-:Y:S01]  /*2320*/  FADD R12, |R12|, 1 ;  /* 0x3f8000000c0c7421 */ /* 0x000fe20000000200 */
[----:B------:R-:W-:Y:S01]  /*2330*/  IMAD.MOV.U32 R9, RZ, RZ, 0x3e055027 ;  /* 0x3e055027ff097424 */ /* 0x000fe200078e00ff */
[----:B------:R-:W-:-:S03]  /*2340*/  IADD3 R10, PT, PT, R10, 0x1, RZ ;  /* 0x000000010a0a7810 */ /* 0x000fc60007ffe0ff */
        /* <DEDUP_REMOVED lines=20> */
[----:B------:R-:W-:Y:S02]  /*2490*/  FSETP.NEU.AND P0, PT, R12, RZ, PT ;  /* 0x000000ff0c00720b */ /* 0x000fe40003f0d000 */
[----:B------:R-:W-:Y:S02]  /*24a0*/  MOV R12, 0x437c0000 ;  /* 0x437c0000000c7802 */ /* 0x000fe40000000f00 */
        /* <DEDUP_REMOVED lines=12> */
[----:B------:R-:W-:-:S03]  /*2570*/  IMAD.MOV.U32 R12, RZ, RZ, 0x3c80f082 ;  /* 0x3c80f082ff0c7424 */ /* 0x000fc600078e00ff */
[----:B------:R-:W-:Y:S01]  /*2580*/  FADD R7, R3, -12583039 ;  /* 0xcb40007f03077421 */ /* 0x000fe20000000000 */
[----:B------:R-:W-:Y:S01]  /*2590*/  FFMA R12, R11, R12, -0.052303962409496307373 ;  /* 0xbd563cae0b0c7423 */ /* 0x000fe2000000000c */
[----:B------:R-:W-:Y:S02]  /*25a0*/  SHF.L.U32 R3, R3, 0x17, RZ ;  /* 0x0000001703037819 */ /* 0x000fe400000006ff */
        /* <DEDUP_REMOVED lines=15> */
.L_x_15:
[----:B------:R-:W-:Y:S05]  /*26a0*/  BSYNC.RECONVERGENT B0 ;  /* 0x0000000000007941 */ /* 0x000fea0003800200 */
.L_x_1:
[----:B------:R-:W0:Y:S02]  /*26b0*/  LDC.64 R2, c[0x0][0x388] ;  /* 0x0000e200ff027b82 */ /* 0x000e240000000a00 */
[----:B0-----:R-:W-:-:S05]  /*26c0*/  IMAD.WIDE R2, R5, 0x4, R2 ;  /* 0x0000000405027825 */ /* 0x001fca00078e0202 */
[----:B------:R-:W-:Y:S01]  /*26d0*/  STG.E desc[UR6][R2.64], R7 ;  /* 0x0000000702007986 */ /* 0x000fe2000c101906 */
[----:B------:R-:W-:Y:S05]  /*26e0*/  EXIT ;  /* 0x000000000000794d */ /* 0x000fea0003800000 */
        .weak           $__internal_0_$__cuda_sm20_sqrt_rn_f32_slowpath
        .type           $__internal_0_$__cuda_sm20_sqrt_rn_f32_slowpath,@function
        .size           $__internal_0_$__cuda_sm20_sqrt_rn_f32_slowpath,(.L_x_44 - $__internal_0_$__cuda_sm20_sqrt_rn_f32_slowpath)
$__internal_0_$__cuda_sm20_sqrt_rn_f32_slowpath:
[----:B------:R-:W-:-:S13]  /*26f0*/  LOP3.LUT P0, RZ, R7, 0x7fffffff, RZ, 0xc0, !PT ;  /* 0x7fffffff07ff7812 */ /* 0x000fda000780c0ff */
[----:B------:R-:W-:Y:S01]  /*2700*/  @!P0 MOV R0, R7 ;  /* 0x0000000700008202 */ /* 0x000fe20000000f00 */
[----:B------:R-:W-:Y:S06]  /*2710*/  @!P0 BRA `(.L_x_28) ;  /* 0x0000000000408947 */ /* 0x000fec0003800000 */
[----:B------:R-:W-:-:S13]  /*2720*/  FSETP.GEU.FTZ.AND P0, PT, R7, RZ, PT ;  /* 0x000000ff0700720b */ /* 0x000fda0003f1e000 */
[----:B------:R-:W-:Y:S01]  /*2730*/  @!P0 IMAD.MOV.U32 R0, RZ, RZ, 0x7fffffff ;  /* 0x7fffffffff008424 */ /* 0x000fe200078e00ff */
[----:B------:R-:W-:Y:S06]  /*2740*/  @!P0 BRA `(.L_x_28) ;  /* 0x0000000000348947 */ /* 0x000fec0003800000 */
[----:B------:R-:W-:-:S13]  /*2750*/  FSETP.GTU.FTZ.AND P0, PT, |R7|, +INF , PT ;  /* 0x7f8000000700780b */ /* 0x000fda0003f1c200 */
[----:B------:R-:W-:Y:S01]  /*2760*/  @P0 FADD.FTZ R0, R7, 1 ;  /* 0x3f80000007000421 */ /* 0x000fe20000010000 */
[----:B------:R-:W-:Y:S06]  /*2770*/  @P0 BRA `(.L_x_28) ;  /* 0x0000000000280947 */ /* 0x000fec0003800000 */
[----:B------:R-:W-:-:S13]  /*2780*/  FSETP.NEU.FTZ.AND P0, PT, |R7|, +INF , PT ;  /* 0x7f8000000700780b */ /* 0x000fda0003f1d200 */
[----:B------:R-:W-:-:S04]  /*2790*/  @P0 FFMA R2, R7, 1.84467440737095516160e+19, RZ ;  /* 0x5f80000007020823 */ /* 0x000fc800000000ff */
[----:B------:R-:W0:Y:S02]  /*27a0*/  @P0 MUFU.RSQ R3, R2 ;  /* 0x0000000200030308 */ /* 0x000e240000001400 */
[----:B0-----:R-:W-:Y:S01]  /*27b0*/  @P0 FMUL.FTZ R9, R2, R3 ;  /* 0x0000000302090220 */ /* 0x001fe20000410000 */
[----:B------:R-:W-:-:S03]  /*27c0*/  @P0 FMUL.FTZ R3, R3, 0.5 ;  /* 0x3f00000003030820 */ /* 0x000fc60000410000 */
[----:B------:R-:W-:-:S04]  /*27d0*/  @P0 FADD.FTZ R0, -R9, -RZ ;  /* 0x800000ff09000221 */ /* 0x000fc80000010100 */
[----:B------:R-:W-:Y:S01]  /*27e0*/  @P0 FFMA R4, R9, R0, R2 ;  /* 0x0000000009040223 */ /* 0x000fe20000000002 */
[----:B------:R-:W-:-:S03]  /*27f0*/  @!P0 MOV R0, R7 ;  /* 0x0000000700008202 */ /* 0x000fc60000000f00 */
[----:B------:R-:W-:-:S04]  /*2800*/  @P0 FFMA R3, R4, R3, R9 ;  /* 0x0000000304030223 */ /* 0x000fc80000000009 */
[----:B------:R-:W-:-:S07]  /*2810*/  @P0 FMUL.FTZ R0, R3, 2.3283064365386962891e-10 ;  /* 0x2f80000003000820 */ /* 0x000fce0000410000 */
.L_x_28:
[----:B------:R-:W-:Y:S01]  /*2820*/  HFMA2 R3, -RZ, RZ, 0, 0 ;  /* 0x00000000ff037431 */ /* 0x000fe200000001ff */
[----:B------:R-:W-:-:S04]  /*2830*/  MOV R2, R6 ;  /* 0x0000000600027202 */ /* 0x000fc80000000f00 */
[----:B------:R-:W-:Y:S05]  /*2840*/  RET.REL.NODEC R2 `(_Z20warpDivergenceKernelPfS_i) ;  /* 0xffffffd402ec7950 */ /* 0x000fea0003c3ffff */
.L_x_29:
        /* <DEDUP_REMOVED lines=11> */
.L_x_44:


//--------------------- .text._Z22computeIntensiveKernelPfS_i --------------------------
	.section	.text._Z22computeIntensiveKernelPfS_i,"ax",@progbits
	.align	128
        .global         _Z22computeIntensiveKernelPfS_i
        .type           _Z22computeIntensiveKernelPfS_i,@function
        .size           _Z22computeIntensiveKernelPfS_i,(.L_x_45 - _Z22computeIntensiveKernelPfS_i)
        .other          _Z22computeIntensiveKernelPfS_i,@"STO_CUDA_ENTRY STV_DEFAULT"
_Z22computeIntensiveKernelPfS_i:
.text._Z22computeIntensiveKernelPfS_i:
        /* <DEDUP_REMOVED lines=13> */
[----:B------:R-:W-:-:S05]  /*00d0*/  UMOV UR4, URZ ;  /* 0x000000ff00047c82 */ /* 0x000fca0008000000 */
.L_x_41:
        /* <DEDUP_REMOVED lines=23> */
.L_x_32:
        /* <DEDUP_REMOVED lines=44> */
.L_x_31:
[----:B------:R-:W-:Y:S05]  /*0510*/  BSYNC.RECONVERGENT B0 ;  /* 0x0000000000007941 */ /* 0x000fea0003800200 */
.L_x_30:
        /* <DEDUP_REMOVED lines=30> */
.L_x_35:
        /* <DEDUP_REMOVED lines=25> */
[----:B---3--:R-:W-:-:S04]  /*0890*/  @P0 SHF.L.W.U32.HI R3, R2, R4, R3 ;  /* 0x0000000402030219 */ /* 0x008fc80000010e03 */
[C---:B------:R-:W-:Y:S02]  /*08a0*/  SHF.L.W.U32.HI R2, R3.reuse, 0x2, R0 ;  /* 0x0000000203027819 */ /* 0x040fe40000010e00 */
[----:B------:R-:W-:Y:S02]  /*08b0*/  SHF.L.U32 R3, R3, 0x2, RZ ;  /* 0x0000000203037819 */ /* 0x000fe400000006ff */
[----:B------:R-:W-:-:S04]  /*08c0*/  SHF.R.S32.HI R4, RZ, 0x1f, R2 ;  /* 0x0000001fff047819 */ /* 0x000fc80000011402 */
[C---:B------:R-:W-:Y:S02]  /*08d0*/  LOP3.LUT R8, R4.reuse, R3, RZ, 0x3c, !PT ;  /* 0x0000000304087212 */ /* 0x040fe400078e3cff */
[----:B------:R-:W-:Y:S02]  /*08e0*/  LOP3.LUT R9, R4, R2, RZ, 0x3c, !PT ;  /* 0x0000000204097212 */ /* 0x000fe400078e3cff */
[----:B------:R-:W-:Y:S02]  /*08f0*/  SHF.R.U32.HI R3, RZ, 0x1e, R0 ;  /* 0x0000001eff037819 */ /* 0x000fe40000011600 */
[C---:B------:R-:W-:Y:S02]  /*0900*/  LOP3.LUT R0, R2.reuse, R11, RZ, 0x3c, !PT ;  /* 0x0000000b02007212 */ /* 0x040fe400078e3cff */
[----:B------:R-:W1:Y:S01]  /*0910*/  I2F.F64.S64 R8, R8 ;  /* 0x0000000800087312 */ /* 0x000e620000301c00 */
[----:B------:R-:W-:Y:S02]  /*0920*/  LEA.HI R16, R2, R3, RZ, 0x1 ;  /* 0x0000000302107211 */ /* 0x000fe400078f08ff */
[----:B------:R-:W-:-:S03]  /*0930*/  ISETP.GE.AND P0, PT, R0, RZ, PT ;  /* 0x000000ff0000720c */ /* 0x000fc60003f06270 */
[----:B------:R-:W-:-:S05]  /*0940*/  IMAD.MOV R0, RZ, RZ, -R16 ;  /* 0x000000ffff007224 */ /* 0x000fca00078e0a10 */
[----:B------:R-:W-:Y:S01]  /*0950*/  @!P1 MOV R16, R0 ;  /* 0x0000000000109202 */ /* 0x000fe20000000f00 */
[----:B-1----:R-:W-:-:S10]  /*0960*/  DMUL R18, R8, UR6 ;  /* 0x0000000608127c28 */ /* 0x002fd40008000000 */
[----:B------:R-:W1:Y:S02]  /*0970*/  F2F.F32.F64 R18, R18 ;  /* 0x0000001200127310 */ /* 0x000e640000301000 */
[----:B01----:R-:W-:-:S07]  /*0980*/  FSEL R15, -R18, R18, !P0 ;  /* 0x00000012120f7208 */ /* 0x003fce0004000100 */
.L_x_34:
[----:B------:R-:W-:Y:S05]  /*0990*/  BSYNC.RECONVERGENT B0 ;  /* 0x0000000000007941 */ /* 0x000fea0003800200 */
.L_x_33:
        /* <DEDUP_REMOVED lines=11> */
[----:B------:R-:W-:Y:S01]  /*0a50*/  LOP3.LUT P1, RZ, R16, 0x2, RZ, 0xc0, !PT ;  /* 0x0000000210ff7812 */ /* 0x000fe2000782c0ff */
[----:B------:R-:W-:Y:S01]  /*0a60*/  FFMA R12, R3, R12, R0 ;  /* 0x0000000c030c7223 */ /* 0x000fe20000000000 */
[----:B------:R-:W-:Y:S02]  /*0a70*/  FSEL R0, R15, 1, !P0 ;  /* 0x3f8000000f007808 */ /* 0x000fe40004000000 */
[----:B------:R-:W-:Y:S01]  /*0a80*/  ISETP.GT.U32.AND P0, PT, R7, 0x727fffff, PT ;  /* 0x727fffff0700780c */ /* 0x000fe20003f04070 */
[C---:B------:R-:W-:Y:S02]  /*0a90*/  FFMA R12, R3.reuse, R12, R14 ;  /* 0x0000000c030c7223 */ /* 0x040fe4000000000e */
[----:B------:R-:W-:-:S04]  /*0aa0*/  FFMA R3, R3, R0, RZ ;  /* 0x0000000003037223 */ /* 0x000fc800000000ff */
[----:B------:R-:W-:-:S04]  /*0ab0*/  FFMA R7, R3, R12, R0 ;  /* 0x0000000c03077223 */ /* 0x000fc80000000000 */
[----:B------:R-:W-:Y:S02]  /*0ac0*/  @P1 FADD R7, RZ, -R7 ;  /* 0x80000007ff071221 */ /* 0x000fe40000000000 */
[----:B01----:R-:W-:Y:S05]  /*0ad0*/  @!P0 BRA `(.L_x_37) ;  /* 0x0000000000148947 */ /* 0x003fea0003800000 */
[----:B------:R-:W-:Y:S01]  /*0ae0*/  FADD R0, |R11|, -RZ ;  /* 0x800000ff0b007221 */ /* 0x000fe20000000200 */
[----:B------:R-:W-:-:S07]  /*0af0*/  MOV R11, 0xb10 ;  /* 0x00000b10000b7802 */ /* 0x000fce0000000f00 */
[----:B------:R-:W-:Y:S05]  /*0b00*/  CALL.REL.NOINC `($__internal_1_$__cuda_sm20_sqrt_rn_f32_slowpath) ;  /* 0x0000000800387944 */ /* 0x000fea0003c00000 */
[----:B------:R-:W-:Y:S01]  /*0b10*/  IMAD.MOV.U32 R3, RZ, RZ, R0 ;  /* 0x000000ffff037224 */ /* 0x000fe200078e0000 */
[----:B------:R-:W-:Y:S06]  /*0b20*/  BRA `(.L_x_38) ;  /* 0x0000000000107947 */ /* 0x000fec0003800000 */
.L_x_37:
[C---:B------:R-:W-:Y:S01]  /*0b30*/  FMUL.FTZ R0, R2.reuse, |R11| ;  /* 0x4000000b02007220 */ /* 0x040fe20000410000 */
[----:B------:R-:W-:-:S03]  /*0b40*/  FMUL.FTZ R2, R2, 0.5 ;  /* 0x3f00000002027820 */ /* 0x000fc60000410000 */
[----:B------:R-:W-:-:S04]  /*0b50*/  FFMA R3, -R0, R0, |R11| ;  /* 0x0000000000037223 */ /* 0x000fc8000000050b */
[----:B------:R-:W-:-:S07]  /*0b60*/  FFMA R3, R3, R2, R0 ;  /* 0x0000000203037223 */ /* 0x000fce0000000000 */
.L_x_38:
[----:B------:R-:W-:Y:S05]  /*0b70*/  BSYNC.RECONVERGENT B0 ;  /* 0x0000000000007941 */ /* 0x000fea0003800200 */
.L_x_36:
        /* <DEDUP_REMOVED lines=74> */
.L_x_40:
[----:B------:R-:W-:Y:S05]  /*1020*/  BSYNC.RECONVERGENT B0 ;  /* 0x0000000000007941 */ /* 0x000fea0003800200 */
.L_x_39:
[----:B------:R-:W-:Y:S01]  /*1030*/  FADD R10, |R10|, 1 ;  /* 0x3f8000000a0a7421 */ /* 0x000fe20000000200 */
[----:B------:R-:W-:Y:S01]  /*1040*/  IMAD.MOV.U32 R9, RZ, RZ, 0x3e055027 ;  /* 0x3e055027ff097424 */ /* 0x000fe200078e00ff */
[----:B------:R-:W-:-:S03]  /*1050*/  UIADD3 UR4, UPT, UPT, UR4, 0x1, URZ ;  /* 0x0000000104047890 */ /* 0x000fc6000fffe0ff */
[C---:B------:R-:W-:Y:S01]  /*1060*/  IADD3 R0, PT, PT, R10.reuse, -0x3f2aaaab, RZ ;  /* 0xc0d555550a007810 */ /* 0x040fe20007ffe0ff */
[----:B------:R-:W-:Y:S01]  /*1070*/  UISETP.NE.AND UP0, UPT, UR4, 0x3e8, UPT ;  /* 0x000003e80400788c */ /* 0x000fe2000bf05270 */
        /* <DEDUP_REMOVED lines=28> */
[----:B------:R-:W-:Y:S01]  /*1240*/  FSETP.GE.AND P1, PT, |R4|, 0.60000002384185791016, PT ;  /* 0x3f19999a0400780b */ /* 0x000fe20003f26200 */
[----:B------:R-:W-:Y:S01]  /*1250*/  FFMA.SAT R3, R0, R3, 0.5 ;  /* 0x3f00000000037423 */ /* 0x000fe20000002003 */
[----:B------:R-:W-:Y:S02]  /*1260*/  FSETP.GE.AND P0, PT, |R4|, 9.010913848876953125, PT ;  /* 0x41102cb40400780b */ /* 0x000fe40003f06200 */
[----:B------:R-:W0:Y:S01]  /*1270*/  MUFU.EX2 R6, R6 ;  /* 0x0000000600067308 */ /* 0x000e220000000800 */
[----:B------:R-:W-:Y:S01]  /*1280*/  FFMA.RM R3, R3, R10, 12582913 ;  /* 0x4b40000103037423 */ /* 0x000fe2000000400a */
[----:B------:R-:W-:-:S03]  /*1290*/  IMAD.MOV.U32 R10, RZ, RZ, 0x3c80f082 ;  /* 0x3c80f082ff0a7424 */ /* 0x000fc600078e00ff */
[C---:B------:R-:W-:Y:S01]  /*12a0*/  FADD R7, R3.reuse, -12583039 ;  /* 0xcb40007f03077421 */ /* 0x040fe20000000000 */
[----:B------:R-:W-:-:S03]  /*12b0*/  SHF.L.U32 R3, R3, 0x17, RZ ;  /* 0x0000001703037819 */ /* 0x000fc600000006ff */
[----:B------:R-:W-:-:S04]  /*12c0*/  FFMA R7, R0, 1.4426950216293334961, -R7 ;  /* 0x3fb8aa3b00077823 */ /* 0x000fc80000000807 */
[----:B------:R-:W-:Y:S01]  /*12d0*/  FFMA R7, R0, 1.925963033500011079e-08, R7 ;  /* 0x32a5706000077823 */ /* 0x000fe20000000007 */
[----:B0-----:R-:W-:Y:S01]  /*12e0*/  FADD R8, R6, 1 ;  /* 0x3f80000006087421 */ /* 0x001fe20000000000 */
[----:B------:R-:W-:-:S03]  /*12f0*/  FFMA R6, R11, R10, -0.052303962409496307373 ;  /* 0xbd563cae0b067423 */ /* 0x000fc6000000000a */
[----:B------:R-:W0:Y:S01]  /*1300*/  MUFU.RCP R9, R8 ;  /* 0x0000000800097308 */ /* 0x000e220000001000 */
[----:B------:R-:W-:-:S04]  /*1310*/  FFMA R0, R11, R6, 0.1331529766321182251 ;  /* 0x3e0859410b007423 */ /* 0x000fc80000000006 */
[----:B------:R-:W-:-:S04]  /*1320*/  FFMA R0, R11, R0, -0.33332768082618713379 ;  /* 0xbeaaa9ed0b007423 */ /* 0x000fc80000000000 */
[----:B------:R-:W-:Y:S01]  /*1330*/  FFMA R11, R11, R0, RZ ;  /* 0x000000000b0b7223 */ /* 0x000fe200000000ff */
[----:B0-----:R-:W-:Y:S02]  /*1340*/  FFMA R9, R9, -2, R2 ;  /* 0xc000000009097823 */ /* 0x001fe40000000002 */
[----:B------:R-:W0:Y:S03]  /*1350*/  MUFU.EX2 R2, R7 ;  /* 0x0000000700027308 */ /* 0x000e260000000800 */
[----:B------:R-:W-:-:S04]  /*1360*/  FSEL R9, R9, 1, !P0 ;  /* 0x3f80000009097808 */ /* 0x000fc80004000000 */
[--C-:B------:R-:W-:Y:S01]  /*1370*/  LOP3.LUT R6, R9, 0x80000000, R4.reuse, 0xb8, !PT ;  /* 0x8000000009067812 */ /* 0x100fe200078eb804 */
[----:B------:R-:W-:-:S04]  /*1380*/  @!P1 FFMA R6, R4, R11, R4 ;  /* 0x0000000b04069223 */ /* 0x000fc80000000004 */
[----:B0-----:R-:W-:Y:S01]  /*1390*/  FFMA R11, R3, R2, -R6 ;  /* 0x00000002030b7223 */ /* 0x001fe20000000806 */
[----:B------:R-:W-:Y:S06]  /*13a0*/  BRA.U UP0, `(.L_x_41) ;  /* 0xffffffed004c7547 */ /* 0x000fec000b83ffff */
[----:B------:R-:W0:Y:S02]  /*13b0*/  LDC.64 R2, c[0x0][0x388] ;  /* 0x0000e200ff027b82 */ /* 0x000e240000000a00 */
[----:B0-----:R-:W-:-:S05]  /*13c0*/  IMAD.WIDE R2, R5, 0x4, R2 ;  /* 0x0000000405027825 */ /* 0x001fca00078e0202 */
[----:B------:R-:W-:Y:S01]  /*13d0*/  STG.E desc[UR8][R2.64], R11 ;  /* 0x0000000b02007986 */ /* 0x000fe2000c101908 */
[----:B------:R-:W-:Y:S05]  /*13e0*/  EXIT ;  /* 0x000000000000794d */ /* 0x000fea0003800000 */
        .weak           $__internal_1_$__cuda_sm20_sqrt_rn_f32_slowpath
        .type           $__internal_1_$__cuda_sm20_sqrt_rn_f32_slowpath,@function
        .size           $__internal_1_$__cuda_sm20_sqrt_rn_f32_slowpath,(.L_x_45 - $__internal_1_$__cuda_sm20_sqrt_rn_f32_slowpath)
$__internal_1_$__cuda_sm20_sqrt_rn_f32_slowpath:
[----:B------:R-:W-:-:S13]  /*13f0*/  LOP3.LUT P0, RZ, R0, 0x7fffffff, RZ, 0xc0, !PT ;  /* 0x7fffffff00ff7812 */ /* 0x000fda000780c0ff */
[----:B------:R-:W-:Y:S01]  /*1400*/  @!P0 MOV R2, R0 ;  /* 0x0000000000028202 */ /* 0x000fe20000000f00 */
[----:B------:R-:W-:Y:S06]  /*1410*/  @!P0 BRA `(.L_x_42) ;  /* 0x0000000000408947 */ /* 0x000fec0003800000 */
[----:B------:R-:W-:-:S13]  /*1420*/  FSETP.GEU.FTZ.AND P0, PT, R0, RZ, PT ;  /* 0x000000ff0000720b */ /* 0x000fda0003f1e000 */
[----:B------:R-:W-:Y:S01]  /*1430*/  @!P0 MOV R2, 0x7fffffff ;  /* 0x7fffffff00028802 */ /* 0x000fe20000000f00 */
        /* <DEDUP_REMOVED lines=8> */
[----:B------:R-:W-:Y:S01]  /*14c0*/  @P0 FMUL.FTZ R8, R2, 0.5 ;  /* 0x3f00000002080820 */ /* 0x000fe20000410000 */
[----:B------:R-:W-:Y:S02]  /*14d0*/  @!P0 IMAD.MOV.U32 R2, RZ, RZ, R0 ;  /* 0x000000ffff028224 */ /* 0x000fe400078e0000 */
[----:B------:R-:W-:-:S04]  /*14e0*/  @P0 FADD.FTZ R6, -R4, -RZ ;  /* 0x800000ff04060221 */ /* 0x000fc80000010100 */
[----:B------:R-:W-:-:S04]  /*14f0*/  @P0 FFMA R9, R4, R6, R3 ;  /* 0x0000000604090223 */ /* 0x000fc80000000003 */
[----:B------:R-:W-:-:S04]  /*1500*/  @P0 FFMA R8, R9, R8, R4 ;  /* 0x0000000809080223 */ /* 0x000fc80000000004 */
[----:B------:R-:W-:-:S07]  /*1510*/  @P0 FMUL.FTZ R2, R8, 2.3283064365386962891e-10 ;  /* 0x2f80000008020820 */ /* 0x000fce0000410000 */
.L_x_42:
[----:B------:R-:W-:Y:S01]  /*1520*/  HFMA2 R3, -RZ, RZ, 0, 0 ;  /* 0x00000000ff037431 */ /* 0x000fe200000001ff */
[----:B------:R-:W-:Y:S02]  /*1530*/  MOV R0, R2 ;  /* 0x0000000200007202 */ /* 0x000fe40000000f00 */
[----:B------:R-:W-:-:S04]  /*1540*/  MOV R2, R11 ;  /* 0x0000000b00027202 */ /* 0x000fc80000000f00 */
[----:B------:R-:W-:Y:S05]  /*1550*/  RET.REL.NODEC R2 `(_Z22computeIntensiveKernelPfS_i) ;  /* 0xffffffe802a87950 */ /* 0x000fea0003c3ffff */
.L_x_43:
        /* <DEDUP_REMOVED lines=10> */
.L_x_45:


//--------------------- .nv.global.init           --------------------------
	.section	.nv.global.init,"aw",@progbits
	.align	4
.nv.global.init:
	.type		__cudart_i2opi_f,@object
	.size		__cudart_i2opi_f,(.L_0 - __cudart_i2opi_f)
__cudart_i2opi_f:
        /*0000*/ 	.byte	0x41, 0x90, 0x43, 0x3c, 0x99, 0x95, 0x62, 0xdb, 0xc0, 0xdd, 0x34, 0xf5, 0xd1, 0x57, 0x27, 0xfc
        /*0010*/ 	.byte	0x29, 0x15, 0x44, 0x4e, 0x6e, 0x83, 0xf9, 0xa2
.L_0:


//--------------------- .nv.shared.reserved.0     --------------------------
	.section	.nv.shared.reserved.0,"aw",@nobits
	.weak		__nv_reservedSMEM_offset_0_alias
	.size		__nv_reservedSMEM_offset_0_alias, 0, 64
	.other		__nv_reservedSMEM_offset_0_alias,@"STO_CUDA_RESERVED_SHARED STV_DEFAULT"
__nv_reservedSMEM_offset_0_alias:
	.zero		0
	.zero		64


//--------------------- .nv.constant0._Z10copyKernelPfS_i --------------------------
	.section	.nv.constant0._Z10copyKernelPfS_i,"a",@progbits
	.sectionflags	@""
	.align	4
.nv.constant0._Z10copyKernelPfS_i:
	.zero		916


//--------------------- .nv.constant0._Z20warpDivergenceKernelPfS_i --------------------------
	.section	.nv.constant0._Z20warpDivergenceKernelPfS_i,"a",@progbits
	.sectionflags	@""
	.align	4
.nv.constant0._Z20warpDivergenceKernelPfS_i:
	.zero		916


//--------------------- .nv.constant0._Z22computeIntensiveKernelPfS_i --------------------------
	.section	.nv.constant0._Z22computeIntensiveKernelPfS_i,"a",@progbits
	.sectionflags	@""
	.align	4
.nv.constant0._Z22computeIntensiveKernelPfS_i:
	.zero		916


//--------------------- SYMBOLS --------------------------

	.type		.nv.reservedSmem.offset0,@object
	.size		.nv.reservedSmem.offset0,0x4
